	.target	sm_100a

	.elftype	@"ET_EXEC"


//--------------------- .note.nv.tkinfo           --------------------------
	.section	.note.nv.tkinfo,"",@"SHT_NOTE"
	.sectionflags	@"SHF_NOTE_NV_TKINFO"
	.tkinfo
        /*0018*/ 	.word	0x00000002
        /*0030*/ 	.string	""
        /*0030*/ 	.string	"ptxas"
        /*0030*/ 	.string	"Cuda compilation tools, release 13.0, V13.0.88"
        /*0030*/ 	.string	"Build cuda_13.0.r13.0/compiler.36424714_0"
        /*0030*/ 	.string	"-arch sm_100a -m 64 "



//--------------------- .note.nv.cuinfo           --------------------------
	.section	.note.nv.cuinfo,"",@"SHT_NOTE"
	.sectionflags	@"SHF_NOTE_NV_CUINFO"
        /*0018*/ 	.short	0x0002
        /*001a*/ 	.short	0x0064
        /*001c*/ 	.short	0x0082
	.zero		2


//--------------------- .nv.info                  --------------------------
	.section	.nv.info,"",@"SHT_CUDA_INFO"
	.align	4


	//----- nvinfo : EIATTR_REGCOUNT
	.align		4
        /*0000*/ 	.byte	0x04, 0x2f
        /*0002*/ 	.short	(.L_19 - .L_18)
	.align		4
.L_18:
        /*0004*/ 	.word	index@(_ZN7cutlass13device_kernelINS_4gemm6kernel13GemmUniversalIN4cute5tupleIJiiiiEEENS1_10collective13CollectiveMmaINS1_35MainloopSm100TmaUmmaWarpSpecializedILi4ELi2ELi4ENS5_IJNS4_1CILi1EEESB_SB_EEEEENS5_IJNSA_ILi64EEESE_NSA_ILi32EEEEEENS_6half_tENS5_IJlSB_lEEESH_SI_NS4_8TiledMMAINS4_8MMA_AtomIJNS4_20SM100_MMA_F16BF16_SSISH_SH_fLi64ELi64ELNS4_4UMMA5MajorE0ELSN_0ELNSM_7ScaleInE0ELSO_0EEEEEENS4_6LayoutISC_NS5_IJNSA_ILi0EEESS_SS_EEEEENS5_IJNS4_10UnderscoreESV_SV_EEEEENS4_13SM90_TMA_LOADENS4_14ComposedLayoutINS4_7SwizzleILi2ELi4ELi3EEENS4_18smem_ptr_flag_bitsILi16EEENSR_INS5_IJNSA_ILi8EEESF_EEENS5_IJSF_SB_EEEEEEEvNS4_8identityESY_S18_vS19_EENS_8epilogue10collective18CollectiveEpilogueINS1B_23Sm100TmaWarpSpecializedILi3ELi2ELi16ELb1ELb0EEEJSG_NS5_IJNSR_ISE_SB_EENSR_ISF_SB_EEEEESH_SI_SH_SI_NS1B_6fusion15FusionCallbacksIS1F_NS1J_17LinearCombinationISH_fSH_fLNS_15FloatRoundStyleE2EEESG_S1I_JEEENS4_5SM1004TMEM4LOAD26SM100_TMEM_LOAD_16dp256b4xESY_S18_NS4_17SM75_U32x4_LDSM_NENS4_14SM90_TMA_STOREES18_NS4_17SM90_U32x4_STSM_NENS4_39AutoVectorizingCopyWithAssumedAlignmentILi128EEEEEEvvEEEEvNT_6ParamsE)
        /*0008*/ 	.word	0x0000004f


	//----- nvinfo : EIATTR_FRAME_SIZE
	.align		4
.L_19:
        /*000c*/ 	.byte	0x04, 0x11
        /*000e*/ 	.short	(.L_21 - .L_20)
	.align		4
.L_20:
        /*0010*/ 	.word	index@($__internal_2_$__cuda_sm10x_tcgen05_guardrail_trap_unallocated_columns_being_dealloced)
        /*0014*/ 	.word	0x00000000


	//----- nvinfo : EIATTR_FRAME_SIZE
	.align		4
.L_21:
        /*0018*/ 	.byte	0x04, 0x11
        /*001a*/ 	.short	(.L_23 - .L_22)
	.align		4
.L_22:
        /*001c*/ 	.word	index@($__internal_1_$__cuda_sm10x_tcgen05_guardrail_trap_phase_invalid_during_alloc)
        /*0020*/ 	.word	0x00000000


	//----- nvinfo : EIATTR_FRAME_SIZE
	.align		4
.L_23:
        /*0024*/ 	.byte	0x04, 0x11
        /*0026*/ 	.short	(.L_25 - .L_24)
	.align		4
.L_24:
        /*0028*/ 	.word	index@($__internal_0_$__cuda_sm10x_tcgen05_guardrail_trap_col_being_dealloced_not_returned_by_alloc)
        /*002c*/ 	.word	0x00000000


	//----- nvinfo : EIATTR_FRAME_SIZE
	.align		4
.L_25:
        /*0030*/ 	.byte	0x04, 0x11
        /*0032*/ 	.short	(.L_27 - .L_26)
	.align		4
.L_26:
        /*0034*/ 	.word	index@(_ZN7cutlass13device_kernelINS_4gemm6kernel13GemmUniversalIN4cute5tupleIJiiiiEEENS1_10collective13CollectiveMmaINS1_35MainloopSm100TmaUmmaWarpSpecializedILi4ELi2ELi4ENS5_IJNS4_1CILi1EEESB_SB_EEEEENS5_IJNSA_ILi64EEESE_NSA_ILi32EEEEEENS_6half_tENS5_IJlSB_lEEESH_SI_NS4_8TiledMMAINS4_8MMA_AtomIJNS4_20SM100_MMA_F16BF16_SSISH_SH_fLi64ELi64ELNS4_4UMMA5MajorE0ELSN_0ELNSM_7ScaleInE0ELSO_0EEEEEENS4_6LayoutISC_NS5_IJNSA_ILi0EEESS_SS_EEEEENS5_IJNS4_10UnderscoreESV_SV_EEEEENS4_13SM90_TMA_LOADENS4_14ComposedLayoutINS4_7SwizzleILi2ELi4ELi3EEENS4_18smem_ptr_flag_bitsILi16EEENSR_INS5_IJNSA_ILi8EEESF_EEENS5_IJSF_SB_EEEEEEEvNS4_8identityESY_S18_vS19_EENS_8epilogue10collective18CollectiveEpilogueINS1B_23Sm100TmaWarpSpecializedILi3ELi2ELi16ELb1ELb0EEEJSG_NS5_IJNSR_ISE_SB_EENSR_ISF_SB_EEEEESH_SI_SH_SI_NS1B_6fusion15FusionCallbacksIS1F_NS1J_17LinearCombinationISH_fSH_fLNS_15FloatRoundStyleE2EEESG_S1I_JEEENS4_5SM1004TMEM4LOAD26SM100_TMEM_LOAD_16dp256b4xESY_S18_NS4_17SM75_U32x4_LDSM_NENS4_14SM90_TMA_STOREES18_NS4_17SM90_U32x4_STSM_NENS4_39AutoVectorizingCopyWithAssumedAlignmentILi128EEEEEEvvEEEEvNT_6ParamsE)
        /*0038*/ 	.word	0x00000000


	//----- nvinfo : EIATTR_MIN_STACK_SIZE
	.align		4
.L_27:
        /*003c*/ 	.byte	0x04, 0x12
        /*003e*/ 	.short	(.L_29 - .L_28)
	.align		4
.L_28:
        /*0040*/ 	.word	index@(_ZN7cutlass13device_kernelINS_4gemm6kernel13GemmUniversalIN4cute5tupleIJiiiiEEENS1_10collective13CollectiveMmaINS1_35MainloopSm100TmaUmmaWarpSpecializedILi4ELi2ELi4ENS5_IJNS4_1CILi1EEESB_SB_EEEEENS5_IJNSA_ILi64EEESE_NSA_ILi32EEEEEENS_6half_tENS5_IJlSB_lEEESH_SI_NS4_8TiledMMAINS4_8MMA_AtomIJNS4_20SM100_MMA_F16BF16_SSISH_SH_fLi64ELi64ELNS4_4UMMA5MajorE0ELSN_0ELNSM_7ScaleInE0ELSO_0EEEEEENS4_6LayoutISC_NS5_IJNSA_ILi0EEESS_SS_EEEEENS5_IJNS4_10UnderscoreESV_SV_EEEEENS4_13SM90_TMA_LOADENS4_14ComposedLayoutINS4_7SwizzleILi2ELi4ELi3EEENS4_18smem_ptr_flag_bitsILi16EEENSR_INS5_IJNSA_ILi8EEESF_EEENS5_IJSF_SB_EEEEEEEvNS4_8identityESY_S18_vS19_EENS_8epilogue10collective18CollectiveEpilogueINS1B_23Sm100TmaWarpSpecializedILi3ELi2ELi16ELb1ELb0EEEJSG_NS5_IJNSR_ISE_SB_EENSR_ISF_SB_EEEEESH_SI_SH_SI_NS1B_6fusion15FusionCallbacksIS1F_NS1J_17LinearCombinationISH_fSH_fLNS_15FloatRoundStyleE2EEESG_S1I_JEEENS4_5SM1004TMEM4LOAD26SM100_TMEM_LOAD_16dp256b4xESY_S18_NS4_17SM75_U32x4_LDSM_NENS4_14SM90_TMA_STOREES18_NS4_17SM90_U32x4_STSM_NENS4_39AutoVectorizingCopyWithAssumedAlignmentILi128EEEEEEvvEEEEvNT_6ParamsE)
        /*0044*/ 	.word	0x00000000
.L_29:


//--------------------- .nv.compat                --------------------------
	.section	.nv.compat,"",@"SHT_CUDA_COMPAT_INFO"
	.align	4
        /*0000*/ 	.byte	0x02, 0x09, 0x01, 0x00, 0x02, 0x02, 0x02, 0x00, 0x02, 0x05, 0x05, 0x00, 0x03, 0x07, 0x01, 0x01
        /*0010*/ 	.byte	0x02, 0x03, 0x01, 0x00, 0x02, 0x06, 0x01, 0x00, 0x04, 0x0b, 0x08, 0x00, 0x09, 0x00, 0x00, 0x00
        /*0020*/ 	.byte	0x00, 0x00, 0x00, 0x00


//--------------------- .nv.info._ZN7cutlass13device_kernelINS_4gemm6kernel13GemmUniversalIN4cute5tupleIJiiiiEEENS1_10collective13CollectiveMmaINS1_35MainloopSm100TmaUmmaWarpSpecializedILi4ELi2ELi4ENS5_IJNS4_1CILi1EEESB_SB_EEEEENS5_IJNSA_ILi64EEESE_NSA_ILi32EEEEEENS_6half_tENS5_IJlSB_lEEESH_SI_NS4_8TiledMMAINS4_8MMA_AtomIJNS4_20SM100_MMA_F16BF16_SSISH_SH_fLi64ELi64ELNS4_4UMMA5MajorE0ELSN_0ELNSM_7ScaleInE0ELSO_0EEEEEENS4_6LayoutISC_NS5_IJNSA_ILi0EEESS_SS_EEEEENS5_IJNS4_10UnderscoreESV_SV_EEEEENS4_13SM90_TMA_LOADENS4_14ComposedLayoutINS4_7SwizzleILi2ELi4ELi3EEENS4_18smem_ptr_flag_bitsILi16EEENSR_INS5_IJNSA_ILi8EEESF_EEENS5_IJSF_SB_EEEEEEEvNS4_8identityESY_S18_vS19_EENS_8epilogue10collective18CollectiveEpilogueINS1B_23Sm100TmaWarpSpecializedILi3ELi2ELi16ELb1ELb0EEEJSG_NS5_IJNSR_ISE_SB_EENSR_ISF_SB_EEEEESH_SI_SH_SI_NS1B_6fusion15FusionCallbacksIS1F_NS1J_17LinearCombinationISH_fSH_fLNS_15FloatRoundStyleE2EEESG_S1I_JEEENS4_5SM1004TMEM4LOAD26SM100_TMEM_LOAD_16dp256b4xESY_S18_NS4_17SM75_U32x4_LDSM_NENS4_14SM90_TMA_STOREES18_NS4_17SM90_U32x4_STSM_NENS4_39AutoVectorizingCopyWithAssumedAlignmentILi128EEEEEEvvEEEEvNT_6ParamsE --------------------------
	.section	.nv.info._ZN7cutlass13device_kernelINS_4gemm6kernel13GemmUniversalIN4cute5tupleIJiiiiEEENS1_10collective13CollectiveMmaINS1_35MainloopSm100TmaUmmaWarpSpecializedILi4ELi2ELi4ENS5_IJNS4_1CILi1EEESB_SB_EEEEENS5_IJNSA_ILi64EEESE_NSA_ILi32EEEEEENS_6half_tENS5_IJlSB_lEEESH_SI_NS4_8TiledMMAINS4_8MMA_AtomIJNS4_20SM100_MMA_F16BF16_SSISH_SH_fLi64ELi64ELNS4_4UMMA5MajorE0ELSN_0ELNSM_7ScaleInE0ELSO_0EEEEEENS4_6LayoutISC_NS5_IJNSA_ILi0EEESS_SS_EEEEENS5_IJNS4_10UnderscoreESV_SV_EEEEENS4_13SM90_TMA_LOADENS4_14ComposedLayoutINS4_7SwizzleILi2ELi4ELi3EEENS4_18smem_ptr_flag_bitsILi16EEENSR_INS5_IJNSA_ILi8EEESF_EEENS5_IJSF_SB_EEEEEEEvNS4_8identityESY_S18_vS19_EENS_8epilogue10collective18CollectiveEpilogueINS1B_23Sm100TmaWarpSpecializedILi3ELi2ELi16ELb1ELb0EEEJSG_NS5_IJNSR_ISE_SB_EENSR_ISF_SB_EEEEESH_SI_SH_SI_NS1B_6fusion15FusionCallbacksIS1F_NS1J_17LinearCombinationISH_fSH_fLNS_15FloatRoundStyleE2EEESG_S1I_JEEENS4_5SM1004TMEM4LOAD26SM100_TMEM_LOAD_16dp256b4xESY_S18_NS4_17SM75_U32x4_LDSM_NENS4_14SM90_TMA_STOREES18_NS4_17SM90_U32x4_STSM_NENS4_39AutoVectorizingCopyWithAssumedAlignmentILi128EEEEEEvvEEEEvNT_6ParamsE,"",@"SHT_CUDA_INFO"
	.sectionflags	@""
	.align	4


	//----- nvinfo : EIATTR_CUDA_API_VERSION
	.align		4
        /*0000*/ 	.byte	0x04, 0x37
        /*0002*/ 	.short	(.L_31 - .L_30)
.L_30:
        /*0004*/ 	.word	0x00000082


	//----- nvinfo : EIATTR_KPARAM_INFO
	.align		4
.L_31:
        /*0008*/ 	.byte	0x04, 0x17
        /*000a*/ 	.short	(.L_33 - .L_32)
.L_32:
        /*000c*/ 	.word	0x00000000
        /*0010*/ 	.short	0x0000
        /*0012*/ 	.short	0x0000
        /*0014*/ 	.byte	0x00, 0xf0, 0x01, 0x20


	//----- nvinfo : EIATTR_AT_ENTRY_FRAGMENTS
	.align		4
.L_33:
        /*0018*/ 	.byte	0x04, 0x4f
        /*001a*/ 	.short	(.L_35 - .L_34)


	//   ....[0]....
.L_34:
        /*001c*/ 	.word	0x00000006


	//----- nvinfo : EIATTR_RESERVED_SMEM_USED
	.align		4
.L_35:
        /*0020*/ 	.byte	0x01, 0x41
	.zero		2


	//----- nvinfo : EIATTR_SPARSE_MMA_MASK
	.align		4
        /*0024*/ 	.byte	0x03, 0x50
        /*0026*/ 	.short	0x0000


	//----- nvinfo : EIATTR_TCGEN05_1CTA_USED
	.align		4
        /*0028*/ 	.byte	0x01, 0x51
	.zero		2


	//----- nvinfo : EIATTR_MAXREG_COUNT
	.align		4
        /*002c*/ 	.byte	0x03, 0x1b
        /*002e*/ 	.short	0x00ff


	//----- nvinfo : EIATTR_NUM_BARRIERS
	.align		4
        /*0030*/ 	.byte	0x02, 0x4c
        /*0032*/ 	.byte	0x07
	.zero		1


	//----- nvinfo : EIATTR_EXTERNS
	.align		4
        /*0034*/ 	.byte	0x04, 0x0f
        /*0036*/ 	.short	(.L_37 - .L_36)


	//   ....[0]....
	.align		4
.L_36:
        /*0038*/ 	.word	index@(__assertfail)


	//----- nvinfo : EIATTR_MERCURY_ISA_VERSION
	.align		4
.L_37:
        /*003c*/ 	.byte	0x03, 0x5f
        /*003e*/ 	.short	0x0101


	//----- nvinfo : EIATTR_INT_WARP_WIDE_INSTR_OFFSETS
	.align		4
        /*0040*/ 	.byte	0x04, 0x31
        /*0042*/ 	.short	(.L_39 - .L_38)


	//   ....[0]....
.L_38:
        /*0044*/ 	.word	0x00001da0


	//   ....[1]....
        /*0048*/ 	.word	0x00003760


	//   ....[2]....
        /*004c*/ 	.word	0x00003790


	//   ....[3]....
        /*0050*/ 	.word	0x000037e0


	//   ....[4]....
        /*0054*/ 	.word	0x000040c0


	//   ....[5]....
        /*0058*/ 	.word	0x000040e0


	//   ....[6]....
        /*005c*/ 	.word	0x000043b0


	//   ....[7]....
        /*0060*/ 	.word	0x000044e0


	//----- nvinfo : EIATTR_COOP_GROUP_MASK_REGIDS
	.align		4
.L_39:
        /*0064*/ 	.byte	0x04, 0x29
        /*0066*/ 	.short	(.L_41 - .L_40)


	//   ....[0]....
.L_40:
        /*0068*/ 	.word	0xffffffff


	//   ....[1]....
        /*006c*/ 	.word	0xffffffff


	//   ....[2]....
        /*0070*/ 	.word	0xffffffff


	//   ....[3]....
        /*0074*/ 	.word	0xffffffff


	//   ....[4]....
        /*0078*/ 	.word	0xffffffff


	//   ....[5]....
        /*007c*/ 	.word	0xffffffff


	//   ....[6]....
        /*0080*/ 	.word	0xffffffff


	//   ....[7]....
        /*0084*/ 	.word	0xffffffff


	//   ....[8]....
        /*0088*/ 	.word	0xffffffff


	//   ....[9]....
        /*008c*/ 	.word	0xffffffff


	//   ....[10]....
        /*0090*/ 	.word	0xffffffff


	//   ....[11]....
        /*0094*/ 	.word	0xffffffff


	//   ....[12]....
        /*0098*/ 	.word	0xffffffff


	//----- nvinfo : EIATTR_COOP_GROUP_INSTR_OFFSETS
	.align		4
.L_41:
        /*009c*/ 	.byte	0x04, 0x28
        /*009e*/ 	.short	(.L_43 - .L_42)


	//   ....[0]....
.L_42:
        /*00a0*/ 	.word	0x00000090


	//   ....[1]....
        /*00a4*/ 	.word	0x000004d0


	//   ....[2]....
        /*00a8*/ 	.word	0x00000640


	//   ....[3]....
        /*00ac*/ 	.word	0x000007c0


	//   ....[4]....
        /*00b0*/ 	.word	0x000008c0


	//   ....[5]....
        /*00b4*/ 	.word	0x00000a30


	//   ....[6]....
        /*00b8*/ 	.word	0x00000bd0


	//   ....[7]....
        /*00bc*/ 	.word	0x00001c80


	//   ....[8]....
        /*00c0*/ 	.word	0x00002a60


	//   ....[9]....
        /*00c4*/ 	.word	0x00002c70


	//   ....[10]....
        /*00c8*/ 	.word	0x00002ca0


	//   ....[11]....
        /*00cc*/ 	.word	0x00003650


	//   ....[12]....
        /*00d0*/ 	.word	0x00003880


	//----- nvinfo : EIATTR_VRC_CTA_INIT_COUNT
	.align		4
.L_43:
        /*00d4*/ 	.byte	0x02, 0x4a
        /*00d6*/ 	.byte	0x80
	.zero		1


	//----- nvinfo : EIATTR_SYSCALL_OFFSETS
	.align		4
        /*00d8*/ 	.byte	0x04, 0x46
        /*00da*/ 	.short	(.L_45 - .L_44)


	//   ....[0]....
.L_44:
        /*00dc*/ 	.word	0x000050c0


	//   ....[1]....
        /*00e0*/ 	.word	0x000051b0


	//   ....[2]....
        /*00e4*/ 	.word	0x00005990


	//   ....[3]....
        /*00e8*/ 	.word	0x000062d0


	//----- nvinfo : EIATTR_MBARRIER_INSTR_OFFSETS
	.align		4
.L_45:
        /*00ec*/ 	.byte	0x04, 0x39
        /*00ee*/ 	.short	(.L_47 - .L_46)


	//   ....[0]....
.L_46:
        /*00f0*/ 	.word	0x000005b0
        /*00f4*/ 	.word	0x000000ff
        /*00f8*/ 	.word	0x00000000
        /*00fc*/ 	.short	0x0100
        /*00fe*/ 	.byte	0x05
	.zero		1


	//   ....[1]....
        /*0100*/ 	.word	0x000005c0
        /*0104*/ 	.word	0x000000ff
        /*0108*/ 	.word	0x00000020
        /*010c*/ 	.short	0x0100
        /*010e*/ 	.byte	0x05
	.zero		1


	//   ....[2]....
        /*0110*/ 	.word	0x000005d0
        /*0114*/ 	.word	0x000000ff
        /*0118*/ 	.word	0x00000008
        /*011c*/ 	.short	0x0100
        /*011e*/ 	.byte	0x05
	.zero		1


	//   ....[3]....
        /*0120*/ 	.word	0x000005e0
        /*0124*/ 	.word	0x000000ff
        /*0128*/ 	.word	0x00000028
        /*012c*/ 	.short	0x0100
        /*012e*/ 	.byte	0x05
	.zero		1


	//   ....[4]....
        /*0130*/ 	.word	0x000005f0
        /*0134*/ 	.word	0x000000ff
        /*0138*/ 	.word	0x00000010
        /*013c*/ 	.short	0x0100
        /*013e*/ 	.byte	0x05
	.zero		1


	//   ....[5]....
        /*0140*/ 	.word	0x00000600
        /*0144*/ 	.word	0x000000ff
        /*0148*/ 	.word	0x00000030
        /*014c*/ 	.short	0x0100
        /*014e*/ 	.byte	0x05
	.zero		1


	//   ....[6]....
        /*0150*/ 	.word	0x00000610
        /*0154*/ 	.word	0x000000ff
        /*0158*/ 	.word	0x00000018
        /*015c*/ 	.short	0x0100
        /*015e*/ 	.byte	0x05
	.zero		1


	//   ....[7]....
        /*0160*/ 	.word	0x00000620
        /*0164*/ 	.word	0x000000ff
        /*0168*/ 	.word	0x00000038
        /*016c*/ 	.short	0x0100
        /*016e*/ 	.byte	0x05
	.zero		1


	//   ....[8]....
        /*0170*/ 	.word	0x00000750
        /*0174*/ 	.word	0x000000ff
        /*0178*/ 	.word	0x00000040
        /*017c*/ 	.short	0x0100
        /*017e*/ 	.byte	0x07
	.zero		1


	//   ....[9]....
        /*0180*/ 	.word	0x00000760
        /*0184*/ 	.word	0x000000ff
        /*0188*/ 	.word	0x00000058
        /*018c*/ 	.short	0x0100
        /*018e*/ 	.byte	0x07
	.zero		1


	//   ....[10]....
        /*0190*/ 	.word	0x00000770
        /*0194*/ 	.word	0x000000ff
        /*0198*/ 	.word	0x00000048
        /*019c*/ 	.short	0x0100
        /*019e*/ 	.byte	0x07
	.zero		1


	//   ....[11]....
        /*01a0*/ 	.word	0x00000780
        /*01a4*/ 	.word	0x000000ff
        /*01a8*/ 	.word	0x00000060
        /*01ac*/ 	.short	0x0100
        /*01ae*/ 	.byte	0x07
	.zero		1


	//   ....[12]....
        /*01b0*/ 	.word	0x00000790
        /*01b4*/ 	.word	0x000000ff
        /*01b8*/ 	.word	0x00000050
        /*01bc*/ 	.short	0x0100
        /*01be*/ 	.byte	0x07
	.zero		1


	//   ....[13]....
        /*01c0*/ 	.word	0x000007a0
        /*01c4*/ 	.word	0x000000ff
        /*01c8*/ 	.word	0x00000068
        /*01cc*/ 	.short	0x0100
        /*01ce*/ 	.byte	0x07
	.zero		1


	//   ....[14]....
        /*01d0*/ 	.word	0x00000890
        /*01d4*/ 	.word	0x000000ff
        /*01d8*/ 	.word	0x00000070
        /*01dc*/ 	.short	0x0100
        /*01de*/ 	.byte	0x05
	.zero		1


	//   ....[15]....
        /*01e0*/ 	.word	0x000008a0
        /*01e4*/ 	.word	0x000000ff
        /*01e8*/ 	.word	0x00000078
        /*01ec*/ 	.short	0x0100
        /*01ee*/ 	.byte	0x05
	.zero		1


	//   ....[16]....
        /*01f0*/ 	.word	0x000009e0
        /*01f4*/ 	.word	0x000000ff
        /*01f8*/ 	.word	0x00000080
        /*01fc*/ 	.short	0x0100
        /*01fe*/ 	.byte	0x05
	.zero		1


	//   ....[17]....
        /*0200*/ 	.word	0x000009f0
        /*0204*/ 	.word	0x000000ff
        /*0208*/ 	.word	0x00000090
        /*020c*/ 	.short	0x0100
        /*020e*/ 	.byte	0x05
	.zero		1


	//   ....[18]....
        /*0210*/ 	.word	0x00000a00
        /*0214*/ 	.word	0x000000ff
        /*0218*/ 	.word	0x00000088
        /*021c*/ 	.short	0x0100
        /*021e*/ 	.byte	0x05
	.zero		1


	//   ....[19]....
        /*0220*/ 	.word	0x00000a10
        /*0224*/ 	.word	0x000000ff
        /*0228*/ 	.word	0x00000098
        /*022c*/ 	.short	0x0100
        /*022e*/ 	.byte	0x05
	.zero		1


	//   ....[20]....
        /*0230*/ 	.word	0x00000b40
        /*0234*/ 	.word	0x000000ff
        /*0238*/ 	.word	0x000000a0
        /*023c*/ 	.short	0x0100
        /*023e*/ 	.byte	0x07
	.zero		1


	//   ....[21]....
        /*0240*/ 	.word	0x00000b50
        /*0244*/ 	.word	0x000000ff
        /*0248*/ 	.word	0x000000c0
        /*024c*/ 	.short	0x0100
        /*024e*/ 	.byte	0x07
	.zero		1


	//   ....[22]....
        /*0250*/ 	.word	0x00000b60
        /*0254*/ 	.word	0x000000ff
        /*0258*/ 	.word	0x000000a8
        /*025c*/ 	.short	0x0100
        /*025e*/ 	.byte	0x07
	.zero		1


	//   ....[23]....
        /*0260*/ 	.word	0x00000b70
        /*0264*/ 	.word	0x000000ff
        /*0268*/ 	.word	0x000000c8
        /*026c*/ 	.short	0x0100
        /*026e*/ 	.byte	0x07
	.zero		1


	//   ....[24]....
        /*0270*/ 	.word	0x00000b80
        /*0274*/ 	.word	0x000000ff
        /*0278*/ 	.word	0x000000b0
        /*027c*/ 	.short	0x0100
        /*027e*/ 	.byte	0x07
	.zero		1


	//   ....[25]....
        /*0280*/ 	.word	0x00000b90
        /*0284*/ 	.word	0x000000ff
        /*0288*/ 	.word	0x000000d0
        /*028c*/ 	.short	0x0100
        /*028e*/ 	.byte	0x07
	.zero		1


	//   ....[26]....
        /*0290*/ 	.word	0x00000ba0
        /*0294*/ 	.word	0x000000ff
        /*0298*/ 	.word	0x000000b8
        /*029c*/ 	.short	0x0100
        /*029e*/ 	.byte	0x07
	.zero		1


	//   ....[27]....
        /*02a0*/ 	.word	0x00000bb0
        /*02a4*/ 	.word	0x000000ff
        /*02a8*/ 	.word	0x000000d8
        /*02ac*/ 	.short	0x0100
        /*02ae*/ 	.byte	0x07
	.zero		1


	//   ....[28]....
        /*02b0*/ 	.word	0x00000ca0
        /*02b4*/ 	.word	0x000000ff
        /*02b8*/ 	.word	0x000000e0
        /*02bc*/ 	.short	0x0100
        /*02be*/ 	.byte	0x05
	.zero		1


	//   ....[29]....
        /*02c0*/ 	.word	0x00000cb0
        /*02c4*/ 	.word	0x000000ff
        /*02c8*/ 	.word	0x000000f0
        /*02cc*/ 	.short	0x0100
        /*02ce*/ 	.byte	0x05
	.zero		1


	//   ....[30]....
        /*02d0*/ 	.word	0x00000cc0
        /*02d4*/ 	.word	0x000000ff
        /*02d8*/ 	.word	0x000000e8
        /*02dc*/ 	.short	0x0100
        /*02de*/ 	.byte	0x05
	.zero		1


	//   ....[31]....
        /*02e0*/ 	.word	0x00000cd0
        /*02e4*/ 	.word	0x000000ff
        /*02e8*/ 	.word	0x000000f8
        /*02ec*/ 	.short	0x0100
        /*02ee*/ 	.byte	0x05
	.zero		1


	//   ....[32]....
        /*02f0*/ 	.word	0x000015a0
        /*02f4*/ 	.word	0x00000002
        /*02f8*/ 	.word	0x000000f0
        /*02fc*/ 	.short	0x010a
        /*02fe*/ 	.byte	0xff
	.zero		1


	//   ....[33]....
        /*0300*/ 	.word	0x000015d0
        /*0304*/ 	.word	0x00000002
        /*0308*/ 	.word	0x000000e0
        /*030c*/ 	.short	0x0101
        /*030e*/ 	.byte	0xff
	.zero		1


	//   ....[34]....
        /*0310*/ 	.word	0x000016a0
        /*0314*/ 	.word	0x000000ff
        /*0318*/ 	.word	0x00000020
        /*031c*/ 	.short	0x010a
        /*031e*/ 	.byte	0x08
	.zero		1


	//   ....[35]....
        /*0320*/ 	.word	0x00001740
        /*0324*/ 	.word	0x000000ff
        /*0328*/ 	.word	0x00000020
        /*032c*/ 	.short	0x010a
        /*032e*/ 	.byte	0x21
	.zero		1


	//   ....[36]....
        /*0330*/ 	.word	0x000018a0
        /*0334*/ 	.word	0x000000ff
        /*0338*/ 	.word	0x00000020
        /*033c*/ 	.short	0x010a
        /*033e*/ 	.byte	0x08
	.zero		1


	//   ....[37]....
        /*0340*/ 	.word	0x00001990
        /*0344*/ 	.word	0x000000ff
        /*0348*/ 	.word	0x00000078
        /*034c*/ 	.short	0x0101
        /*034e*/ 	.byte	0x04
	.zero		1


	//   ....[38]....
        /*0350*/ 	.word	0x000019b0
        /*0354*/ 	.word	0x000000ff
        /*0358*/ 	.word	0x00000020
        /*035c*/ 	.short	0x010a
        /*035e*/ 	.byte	0x08
	.zero		1


	//   ....[39]....
        /*0360*/ 	.word	0x00001a30
        /*0364*/ 	.word	0x000000ff
        /*0368*/ 	.word	0x00000020
        /*036c*/ 	.short	0x010a
        /*036e*/ 	.byte	0x11
	.zero		1


	//   ....[40]....
        /*0370*/ 	.word	0x00001b90
        /*0374*/ 	.word	0x000000ff
        /*0378*/ 	.word	0x00000020
        /*037c*/ 	.short	0x010a
        /*037e*/ 	.byte	0x08
	.zero		1


	//   ....[41]....
        /*0380*/ 	.word	0x00001cb0
        /*0384*/ 	.word	0x00000002
        /*0388*/ 	.word	0x00000080
        /*038c*/ 	.short	0x010a
        /*038e*/ 	.byte	0xff
	.zero		1


	//   ....[42]....
        /*0390*/ 	.word	0x00001d70
        /*0394*/ 	.word	0x00000002
        /*0398*/ 	.word	0x00000000
        /*039c*/ 	.short	0x0101
        /*039e*/ 	.byte	0xff
	.zero		1


	//   ....[43]....
        /*03a0*/ 	.word	0x000022d0
        /*03a4*/ 	.word	0x000000ff
        /*03a8*/ 	.word	0x00000000
        /*03ac*/ 	.short	0x010a
        /*03ae*/ 	.byte	0x05
	.zero		1


	//   ....[44]....
        /*03b0*/ 	.word	0x00002360
        /*03b4*/ 	.word	0x000000ff
        /*03b8*/ 	.word	0x00000000
        /*03bc*/ 	.short	0x010a
        /*03be*/ 	.byte	0x05
	.zero		1


	//   ....[45]....
        /*03c0*/ 	.word	0x000023f0
        /*03c4*/ 	.word	0x000000ff
        /*03c8*/ 	.word	0x00000000
        /*03cc*/ 	.short	0x010a
        /*03ce*/ 	.byte	0x05
	.zero		1


	//   ....[46]....
        /*03d0*/ 	.word	0x00002490
        /*03d4*/ 	.word	0x00000000
        /*03d8*/ 	.word	0x00000000
        /*03dc*/ 	.short	0x010a
        /*03de*/ 	.byte	0xff
	.zero		1


	//   ....[47]....
        /*03e0*/ 	.word	0x000025b0
        /*03e4*/ 	.word	0x00000000
        /*03e8*/ 	.word	0x000000e0
        /*03ec*/ 	.short	0x010a
        /*03ee*/ 	.byte	0xff
	.zero		1


	//   ....[48]....
        /*03f0*/ 	.word	0x00002620
        /*03f4*/ 	.word	0x00000000
        /*03f8*/ 	.word	0x00000000
        /*03fc*/ 	.short	0x0101
        /*03fe*/ 	.byte	0xff
	.zero		1


	//   ....[49]....
        /*0400*/ 	.word	0x00002640
        /*0404*/ 	.word	0x000000ff
        /*0408*/ 	.word	0x00000090
        /*040c*/ 	.short	0x010a
        /*040e*/ 	.byte	0x05
	.zero		1


	//   ....[50]....
        /*0410*/ 	.word	0x00002760
        /*0414*/ 	.word	0x00000000
        /*0418*/ 	.word	0x00000080
        /*041c*/ 	.short	0x010a
        /*041e*/ 	.byte	0xff
	.zero		1


	//   ....[51]....
        /*0420*/ 	.word	0x00002860
        /*0424*/ 	.word	0x00000000
        /*0428*/ 	.word	0x00000000
        /*042c*/ 	.short	0x0101
        /*042e*/ 	.byte	0xff
	.zero		1


	//   ....[52]....
        /*0430*/ 	.word	0x000028f0
        /*0434*/ 	.word	0x000000ff
        /*0438*/ 	.word	0x00000090
        /*043c*/ 	.short	0x0106
        /*043e*/ 	.byte	0x05
	.zero		1


	//   ....[53]....
        /*0440*/ 	.word	0x00002910
        /*0444*/ 	.word	0x000000ff
        /*0448*/ 	.word	0x00000090
        /*044c*/ 	.short	0x010a
        /*044e*/ 	.byte	0x05
	.zero		1


	//   ....[54]....
        /*0450*/ 	.word	0x000029a0
        /*0454*/ 	.word	0x000000ff
        /*0458*/ 	.word	0x00000090
        /*045c*/ 	.short	0x0106
        /*045e*/ 	.byte	0x04
	.zero		1


	//   ....[55]....
        /*0460*/ 	.word	0x000029e0
        /*0464*/ 	.word	0x00000000
        /*0468*/ 	.word	0x00000090
        /*046c*/ 	.short	0x010a
        /*046e*/ 	.byte	0xff
	.zero		1


	//   ....[56]....
        /*0470*/ 	.word	0x00002ee0
        /*0474*/ 	.word	0x00000000
        /*0478*/ 	.word	0x00000080
        /*047c*/ 	.short	0x010a
        /*047e*/ 	.byte	0xff
	.zero		1


	//   ....[57]....
        /*0480*/ 	.word	0x00002fe0
        /*0484*/ 	.word	0x00000003
        /*0488*/ 	.word	0x00000000
        /*048c*/ 	.short	0x0101
        /*048e*/ 	.byte	0xff
	.zero		1


	//   ....[58]....
        /*0490*/ 	.word	0x00002ff0
        /*0494*/ 	.word	0x000000ff
        /*0498*/ 	.word	0x00000000
        /*049c*/ 	.short	0x010a
        /*049e*/ 	.byte	0x04
	.zero		1


	//   ....[59]....
        /*04a0*/ 	.word	0x00003070
        /*04a4*/ 	.word	0x000000ff
        /*04a8*/ 	.word	0x000000c0
        /*04ac*/ 	.short	0x010a
        /*04ae*/ 	.byte	0x08
	.zero		1


	//   ....[60]....
        /*04b0*/ 	.word	0x00003150
        /*04b4*/ 	.word	0x000000ff
        /*04b8*/ 	.word	0x00000000
        /*04bc*/ 	.short	0x010a
        /*04be*/ 	.byte	0x07
	.zero		1


	//   ....[61]....
        /*04c0*/ 	.word	0x00003290
        /*04c4*/ 	.word	0x000000ff
        /*04c8*/ 	.word	0x00000000
        /*04cc*/ 	.short	0x010a
        /*04ce*/ 	.byte	0x04
	.zero		1


	//   ....[62]....
        /*04d0*/ 	.word	0x00003480
        /*04d4*/ 	.word	0x000000ff
        /*04d8*/ 	.word	0x00000000
        /*04dc*/ 	.short	0x010a
        /*04de*/ 	.byte	0x05
	.zero		1


	//   ....[63]....
        /*04e0*/ 	.word	0x00003510
        /*04e4*/ 	.word	0x000000ff
        /*04e8*/ 	.word	0x00000000
        /*04ec*/ 	.short	0x010a
        /*04ee*/ 	.byte	0x05
	.zero		1


	//   ....[64]....
        /*04f0*/ 	.word	0x000035a0
        /*04f4*/ 	.word	0x000000ff
        /*04f8*/ 	.word	0x00000000
        /*04fc*/ 	.short	0x010a
        /*04fe*/ 	.byte	0x05
	.zero		1


	//   ....[65]....
        /*0500*/ 	.word	0x00003630
        /*0504*/ 	.word	0x000000ff
        /*0508*/ 	.word	0x00000000
        /*050c*/ 	.short	0x010a
        /*050e*/ 	.byte	0x07
	.zero		1


	//   ....[66]....
        /*0510*/ 	.word	0x00003a60
        /*0514*/ 	.word	0x00000000
        /*0518*/ 	.word	0x00000080
        /*051c*/ 	.short	0x010a
        /*051e*/ 	.byte	0xff
	.zero		1


	//   ....[67]....
        /*0520*/ 	.word	0x00003b20
        /*0524*/ 	.word	0x00000000
        /*0528*/ 	.word	0x00000000
        /*052c*/ 	.short	0x0101
        /*052e*/ 	.byte	0xff
	.zero		1


	//   ....[68]....
        /*0530*/ 	.word	0x00003e40
        /*0534*/ 	.word	0x000000ff
        /*0538*/ 	.word	0x00000078
        /*053c*/ 	.short	0x010a
        /*053e*/ 	.byte	0x07
	.zero		1


	//   ....[69]....
        /*0540*/ 	.word	0x00004060
        /*0544*/ 	.word	0x000000ff
        /*0548*/ 	.word	0x00000058
        /*054c*/ 	.short	0x010a
        /*054e*/ 	.byte	0x0f
	.zero		1


	//   ....[70]....
        /*0550*/ 	.word	0x00004260
        /*0554*/ 	.word	0x000000ff
        /*0558*/ 	.word	0x00000040
        /*055c*/ 	.short	0x010b
        /*055e*/ 	.byte	0x0f
	.zero		1


	//   ....[71]....
        /*0560*/ 	.word	0x000042b0
        /*0564*/ 	.word	0x000000ff
        /*0568*/ 	.word	0x00000000
        /*056c*/ 	.short	0x0101
        /*056e*/ 	.byte	0x10
	.zero		1


	//   ....[72]....
        /*0570*/ 	.word	0x000042f0
        /*0574*/ 	.word	0x000000ff
        /*0578*/ 	.word	0x00000058
        /*057c*/ 	.short	0x010a
        /*057e*/ 	.byte	0x0d
	.zero		1


	//   ....[73]....
        /*0580*/ 	.word	0x00004530
        /*0584*/ 	.word	0x000000ff
        /*0588*/ 	.word	0x00000040
        /*058c*/ 	.short	0x010b
        /*058e*/ 	.byte	0x0d
	.zero		1


	//   ....[74]....
        /*0590*/ 	.word	0x000045a0
        /*0594*/ 	.word	0x000000ff
        /*0598*/ 	.word	0x00000000
        /*059c*/ 	.short	0x0101
        /*059e*/ 	.byte	0x0f
	.zero		1


	//   ....[75]....
        /*05a0*/ 	.word	0x000045f0
        /*05a4*/ 	.word	0x000000ff
        /*05a8*/ 	.word	0x00000000
        /*05ac*/ 	.short	0x010a
        /*05ae*/ 	.byte	0x04
	.zero		1


	//   ....[76]....
        /*05b0*/ 	.word	0x00004680
        /*05b4*/ 	.word	0x000000ff
        /*05b8*/ 	.word	0x00000000
        /*05bc*/ 	.short	0x010a
        /*05be*/ 	.byte	0x04
	.zero		1


	//   ....[77]....
        /*05c0*/ 	.word	0x00004720
        /*05c4*/ 	.word	0x00000000
        /*05c8*/ 	.word	0x00000000
        /*05cc*/ 	.short	0x010a
        /*05ce*/ 	.byte	0xff
	.zero		1


	//   ....[78]....
        /*05d0*/ 	.word	0x00004a90
        /*05d4*/ 	.word	0x00000000
        /*05d8*/ 	.word	0x00000080
        /*05dc*/ 	.short	0x010a
        /*05de*/ 	.byte	0xff
	.zero		1


	//   ....[79]....
        /*05e0*/ 	.word	0x00004ba0
        /*05e4*/ 	.word	0x00000000
        /*05e8*/ 	.word	0x00000000
        /*05ec*/ 	.short	0x0101
        /*05ee*/ 	.byte	0xff
	.zero		1


	//   ....[80]....
        /*05f0*/ 	.word	0x000055b0
        /*05f4*/ 	.word	0x00000002
        /*05f8*/ 	.word	0x00000040
        /*05fc*/ 	.short	0x010a
        /*05fe*/ 	.byte	0xff
	.zero		1


	//   ....[81]....
        /*0600*/ 	.word	0x000055f0
        /*0604*/ 	.word	0x0000002c
        /*0608*/ 	.word	0x000000a0
        /*060c*/ 	.short	0x010a
        /*060e*/ 	.byte	0xff
	.zero		1


	//   ....[82]....
        /*0610*/ 	.word	0x000056e0
        /*0614*/ 	.word	0x00000002
        /*0618*/ 	.word	0x00000040
        /*061c*/ 	.short	0x010a
        /*061e*/ 	.byte	0xff
	.zero		1


	//   ....[83]....
        /*0620*/ 	.word	0x00005870
        /*0624*/ 	.word	0x0000002c
        /*0628*/ 	.word	0x000000a0
        /*062c*/ 	.short	0x010a
        /*062e*/ 	.byte	0xff
	.zero		1


	//   ....[84]....
        /*0630*/ 	.word	0x00006030
        /*0634*/ 	.word	0x00000000
        /*0638*/ 	.word	0x00000000
        /*063c*/ 	.short	0x0101
        /*063e*/ 	.byte	0xff
	.zero		1


	//   ....[85]....
        /*0640*/ 	.word	0x00006040
        /*0644*/ 	.word	0x00000002
        /*0648*/ 	.word	0x00000040
        /*064c*/ 	.short	0x010a
        /*064e*/ 	.byte	0xff
	.zero		1


	//   ....[86]....
        /*0650*/ 	.word	0x00006100
        /*0654*/ 	.word	0x00000002
        /*0658*/ 	.word	0x00000040
        /*065c*/ 	.short	0x010a
        /*065e*/ 	.byte	0xff
	.zero		1


	//   ....[87]....
        /*0660*/ 	.word	0x00006430
        /*0664*/ 	.word	0x000000ff
        /*0668*/ 	.word	0x00000000
        /*066c*/ 	.short	0x0101
        /*066e*/ 	.byte	0x05
	.zero		1


	//   ....[88]....
        /*0670*/ 	.word	0x000069f0
        /*0674*/ 	.word	0x00000000
        /*0678*/ 	.word	0x00000000
        /*067c*/ 	.short	0x0101
        /*067e*/ 	.byte	0xff
	.zero		1


	//   ....[89]....
        /*0680*/ 	.word	0x00006c60
        /*0684*/ 	.word	0x000000ff
        /*0688*/ 	.word	0x00000000
        /*068c*/ 	.short	0x0101
        /*068e*/ 	.byte	0x04
	.zero		1


	//   ....[90]....
        /*0690*/ 	.word	0x00006c80
        /*0694*/ 	.word	0x00000002
        /*0698*/ 	.word	0x000000f0
        /*069c*/ 	.short	0x010a
        /*069e*/ 	.byte	0xff
	.zero		1


	//   ....[91]....
        /*06a0*/ 	.word	0x00006ce0
        /*06a4*/ 	.word	0x00000002
        /*06a8*/ 	.word	0x00000020
        /*06ac*/ 	.short	0x010a
        /*06ae*/ 	.byte	0xff
	.zero		1


	//   ....[92]....
        /*06b0*/ 	.word	0x00006d40
        /*06b4*/ 	.word	0x00000002
        /*06b8*/ 	.word	0x00000020
        /*06bc*/ 	.short	0x010a
        /*06be*/ 	.byte	0xff
	.zero		1


	//   ....[93]....
        /*06c0*/ 	.word	0x00006d90
        /*06c4*/ 	.word	0x00000002
        /*06c8*/ 	.word	0x00000080
        /*06cc*/ 	.short	0x010a
        /*06ce*/ 	.byte	0xff
	.zero		1


	//   ....[94]....
        /*06d0*/ 	.word	0x00006df0
        /*06d4*/ 	.word	0x00000000
        /*06d8*/ 	.word	0x00000000
        /*06dc*/ 	.short	0x010a
        /*06de*/ 	.byte	0xff
	.zero		1


	//   ....[95]....
        /*06e0*/ 	.word	0x00006e50
        /*06e4*/ 	.word	0x00000000
        /*06e8*/ 	.word	0x00000000
        /*06ec*/ 	.short	0x010a
        /*06ee*/ 	.byte	0xff
	.zero		1


	//   ....[96]....
        /*06f0*/ 	.word	0x00006eb0
        /*06f4*/ 	.word	0x00000000
        /*06f8*/ 	.word	0x00000000
        /*06fc*/ 	.short	0x010a
        /*06fe*/ 	.byte	0xff
	.zero		1


	//   ....[97]....
        /*0700*/ 	.word	0x00006f00
        /*0704*/ 	.word	0x00000000
        /*0708*/ 	.word	0x000000e0
        /*070c*/ 	.short	0x010a
        /*070e*/ 	.byte	0xff
	.zero		1


	//   ....[98]....
        /*0710*/ 	.word	0x00006f60
        /*0714*/ 	.word	0x00000000
        /*0718*/ 	.word	0x00000090
        /*071c*/ 	.short	0x010a
        /*071e*/ 	.byte	0xff
	.zero		1


	//   ....[99]....
        /*0720*/ 	.word	0x00006fb0
        /*0724*/ 	.word	0x00000000
        /*0728*/ 	.word	0x00000080
        /*072c*/ 	.short	0x010a
        /*072e*/ 	.byte	0xff
	.zero		1


	//   ....[100]....
        /*0730*/ 	.word	0x00007010
        /*0734*/ 	.word	0x00000000
        /*0738*/ 	.word	0x00000090
        /*073c*/ 	.short	0x010a
        /*073e*/ 	.byte	0xff
	.zero		1


	//   ....[101]....
        /*0740*/ 	.word	0x00007060
        /*0744*/ 	.word	0x00000000
        /*0748*/ 	.word	0x00000080
        /*074c*/ 	.short	0x010a
        /*074e*/ 	.byte	0xff
	.zero		1


	//   ....[102]....
        /*0750*/ 	.word	0x000070c0
        /*0754*/ 	.word	0x00000002
        /*0758*/ 	.word	0x000000c0
        /*075c*/ 	.short	0x010a
        /*075e*/ 	.byte	0xff
	.zero		1


	//   ....[103]....
        /*0760*/ 	.word	0x00007120
        /*0764*/ 	.word	0x00000000
        /*0768*/ 	.word	0x00000000
        /*076c*/ 	.short	0x010a
        /*076e*/ 	.byte	0xff
	.zero		1


	//   ....[104]....
        /*0770*/ 	.word	0x00007180
        /*0774*/ 	.word	0x00000000
        /*0778*/ 	.word	0x00000000
        /*077c*/ 	.short	0x010a
        /*077e*/ 	.byte	0xff
	.zero		1


	//   ....[105]....
        /*0780*/ 	.word	0x000071e0
        /*0784*/ 	.word	0x00000000
        /*0788*/ 	.word	0x00000000
        /*078c*/ 	.short	0x010a
        /*078e*/ 	.byte	0xff
	.zero		1


	//   ....[106]....
        /*0790*/ 	.word	0x00007240
        /*0794*/ 	.word	0x00000000
        /*0798*/ 	.word	0x00000000
        /*079c*/ 	.short	0x010a
        /*079e*/ 	.byte	0xff
	.zero		1


	//   ....[107]....
        /*07a0*/ 	.word	0x000072a0
        /*07a4*/ 	.word	0x00000000
        /*07a8*/ 	.word	0x00000000
        /*07ac*/ 	.short	0x010a
        /*07ae*/ 	.byte	0xff
	.zero		1


	//   ....[108]....
        /*07b0*/ 	.word	0x000072f0
        /*07b4*/ 	.word	0x00000000
        /*07b8*/ 	.word	0x00000080
        /*07bc*/ 	.short	0x010a
        /*07be*/ 	.byte	0xff
	.zero		1


	//   ....[109]....
        /*07c0*/ 	.word	0x00007350
        /*07c4*/ 	.word	0x00000000
        /*07c8*/ 	.word	0x00000078
        /*07cc*/ 	.short	0x010a
        /*07ce*/ 	.byte	0xff
	.zero		1


	//   ....[110]....
        /*07d0*/ 	.word	0x000073b0
        /*07d4*/ 	.word	0x00000000
        /*07d8*/ 	.word	0x00000058
        /*07dc*/ 	.short	0x010a
        /*07de*/ 	.byte	0xff
	.zero		1


	//   ....[111]....
        /*07e0*/ 	.word	0x00007410
        /*07e4*/ 	.word	0x00000000
        /*07e8*/ 	.word	0x00000058
        /*07ec*/ 	.short	0x010a
        /*07ee*/ 	.byte	0xff
	.zero		1


	//   ....[112]....
        /*07f0*/ 	.word	0x00007470
        /*07f4*/ 	.word	0x00000000
        /*07f8*/ 	.word	0x00000000
        /*07fc*/ 	.short	0x010a
        /*07fe*/ 	.byte	0xff
	.zero		1


	//   ....[113]....
        /*0800*/ 	.word	0x000074d0
        /*0804*/ 	.word	0x00000000
        /*0808*/ 	.word	0x00000000
        /*080c*/ 	.short	0x010a
        /*080e*/ 	.byte	0xff
	.zero		1


	//   ....[114]....
        /*0810*/ 	.word	0x00007520
        /*0814*/ 	.word	0x00000000
        /*0818*/ 	.word	0x00000080
        /*081c*/ 	.short	0x010a
        /*081e*/ 	.byte	0xff
	.zero		1


	//   ....[115]....
        /*0820*/ 	.word	0x00007570
        /*0824*/ 	.word	0x00000002
        /*0828*/ 	.word	0x00000040
        /*082c*/ 	.short	0x010a
        /*082e*/ 	.byte	0xff
	.zero		1


	//   ....[116]....
        /*0830*/ 	.word	0x000075c0
        /*0834*/ 	.word	0x0000002c
        /*0838*/ 	.word	0x000000a0
        /*083c*/ 	.short	0x010a
        /*083e*/ 	.byte	0xff
	.zero		1


	//   ....[117]....
        /*0840*/ 	.word	0x00007610
        /*0844*/ 	.word	0x00000002
        /*0848*/ 	.word	0x00000040
        /*084c*/ 	.short	0x010a
        /*084e*/ 	.byte	0xff
	.zero		1


	//----- nvinfo : EIATTR_NUM_MBARRIERS
	.align		4
.L_47:
        /*0850*/ 	.byte	0x03, 0x38
        /*0852*/ 	.short	0x0020


	//----- nvinfo : EIATTR_EXIT_INSTR_OFFSETS
	.align		4
        /*0854*/ 	.byte	0x04, 0x1c
        /*0856*/ 	.short	(.L_49 - .L_48)


	//   ....[0]....
.L_48:
        /*0858*/ 	.word	0x000024c0


	//   ....[1]....
        /*085c*/ 	.word	0x000029b0


	//   ....[2]....
        /*0860*/ 	.word	0x00002a10


	//   ....[3]....
        /*0864*/ 	.word	0x00003890


	//   ....[4]....
        /*0868*/ 	.word	0x00004750


	//   ....[5]....
        /*086c*/ 	.word	0x00004790


	//   ....[6]....
        /*0870*/ 	.word	0x00006b50


	//   ....[7]....
        /*0874*/ 	.word	0x00006bd0


	//   ....[8]....
        /*0878*/ 	.word	0x00006c00


	//   ....[9]....
        /*087c*/ 	.word	0x00006c70


	//----- nvinfo : EIATTR_MAX_THREADS
	.align		4
.L_49:
        /*0880*/ 	.byte	0x04, 0x05
        /*0882*/ 	.short	(.L_51 - .L_50)
.L_50:
        /*0884*/ 	.word	0x00000100
        /*0888*/ 	.word	0x00000001
        /*088c*/ 	.word	0x00000001


	//----- nvinfo : EIATTR_CRS_STACK_SIZE
	.align		4
.L_51:
        /*0890*/ 	.byte	0x04, 0x1e
        /*0892*/ 	.short	(.L_53 - .L_52)
.L_52:
        /*0894*/ 	.word	0x00000000


	//----- nvinfo : EIATTR_CBANK_PARAM_SIZE
	.align		4
.L_53:
        /*0898*/ 	.byte	0x03, 0x19
        /*089a*/ 	.short	0x0800


	//----- nvinfo : EIATTR_PARAM_CBANK
	.align		4
        /*089c*/ 	.byte	0x04, 0x0a
        /*089e*/ 	.short	(.L_55 - .L_54)
	.align		4
.L_54:
        /*08a0*/ 	.word	index@(.nv.constant0._ZN7cutlass13device_kernelINS_4gemm6kernel13GemmUniversalIN4cute5tupleIJiiiiEEENS1_10collective13CollectiveMmaINS1_35MainloopSm100TmaUmmaWarpSpecializedILi4ELi2ELi4ENS5_IJNS4_1CILi1EEESB_SB_EEEEENS5_IJNSA_ILi64EEESE_NSA_ILi32EEEEEENS_6half_tENS5_IJlSB_lEEESH_SI_NS4_8TiledMMAINS4_8MMA_AtomIJNS4_20SM100_MMA_F16BF16_SSISH_SH_fLi64ELi64ELNS4_4UMMA5MajorE0ELSN_0ELNSM_7ScaleInE0ELSO_0EEEEEENS4_6LayoutISC_NS5_IJNSA_ILi0EEESS_SS_EEEEENS5_IJNS4_10UnderscoreESV_SV_EEEEENS4_13SM90_TMA_LOADENS4_14ComposedLayoutINS4_7SwizzleILi2ELi4ELi3EEENS4_18smem_ptr_flag_bitsILi16EEENSR_INS5_IJNSA_ILi8EEESF_EEENS5_IJSF_SB_EEEEEEEvNS4_8identityESY_S18_vS19_EENS_8epilogue10collective18CollectiveEpilogueINS1B_23Sm100TmaWarpSpecializedILi3ELi2ELi16ELb1ELb0EEEJSG_NS5_IJNSR_ISE_SB_EENSR_ISF_SB_EEEEESH_SI_SH_SI_NS1B_6fusion15FusionCallbacksIS1F_NS1J_17LinearCombinationISH_fSH_fLNS_15FloatRoundStyleE2EEESG_S1I_JEEENS4_5SM1004TMEM4LOAD26SM100_TMEM_LOAD_16dp256b4xESY_S18_NS4_17SM75_U32x4_LDSM_NENS4_14SM90_TMA_STOREES18_NS4_17SM90_U32x4_STSM_NENS4_39AutoVectorizingCopyWithAssumedAlignmentILi128EEEEEEvvEEEEvNT_6ParamsE)
        /*08a4*/ 	.short	0x0380
        /*08a6*/ 	.short	0x0800


	//----- nvinfo : EIATTR_SW_WAR
	.align		4
.L_55:
        /*08a8*/ 	.byte	0x04, 0x36
        /*08aa*/ 	.short	(.L_57 - .L_56)
.L_56:
        /*08ac*/ 	.word	0x00000008
.L_57:


//--------------------- .nv.callgraph             --------------------------
	.section	.nv.callgraph,"",@"SHT_CUDA_CALLGRAPH"
	.align	4
	.sectionentsize	8
	.align		4
        /*0000*/ 	.word	0x00000000
	.align		4
        /*0004*/ 	.word	0xffffffff
	.align		4
        /*0008*/ 	.word	index@(_ZN7cutlass13device_kernelINS_4gemm6kernel13GemmUniversalIN4cute5tupleIJiiiiEEENS1_10collective13CollectiveMmaINS1_35MainloopSm100TmaUmmaWarpSpecializedILi4ELi2ELi4ENS5_IJNS4_1CILi1EEESB_SB_EEEEENS5_IJNSA_ILi64EEESE_NSA_ILi32EEEEEENS_6half_tENS5_IJlSB_lEEESH_SI_NS4_8TiledMMAINS4_8MMA_AtomIJNS4_20SM100_MMA_F16BF16_SSISH_SH_fLi64ELi64ELNS4_4UMMA5MajorE0ELSN_0ELNSM_7ScaleInE0ELSO_0EEEEEENS4_6LayoutISC_NS5_IJNSA_ILi0EEESS_SS_EEEEENS5_IJNS4_10UnderscoreESV_SV_EEEEENS4_13SM90_TMA_LOADENS4_14ComposedLayoutINS4_7SwizzleILi2ELi4ELi3EEENS4_18smem_ptr_flag_bitsILi16EEENSR_INS5_IJNSA_ILi8EEESF_EEENS5_IJSF_SB_EEEEEEEvNS4_8identityESY_S18_vS19_EENS_8epilogue10collective18CollectiveEpilogueINS1B_23Sm100TmaWarpSpecializedILi3ELi2ELi16ELb1ELb0EEEJSG_NS5_IJNSR_ISE_SB_EENSR_ISF_SB_EEEEESH_SI_SH_SI_NS1B_6fusion15FusionCallbacksIS1F_NS1J_17LinearCombinationISH_fSH_fLNS_15FloatRoundStyleE2EEESG_S1I_JEEENS4_5SM1004TMEM4LOAD26SM100_TMEM_LOAD_16dp256b4xESY_S18_NS4_17SM75_U32x4_LDSM_NENS4_14SM90_TMA_STOREES18_NS4_17SM90_U32x4_STSM_NENS4_39AutoVectorizingCopyWithAssumedAlignmentILi128EEEEEEvvEEEEvNT_6ParamsE)
	.align		4
        /*000c*/ 	.word	index@(__assertfail)
	.align		4
        /*0010*/ 	.word	0x00000000
	.align		4
        /*0014*/ 	.word	0xfffffffe
	.align		4
        /*0018*/ 	.word	0x00000000
	.align		4
        /*001c*/ 	.word	0xfffffffd
	.align		4
        /*0020*/ 	.word	0x00000000
	.align		4
        /*0024*/ 	.word	0xfffffffc


//--------------------- .nv.constant4             --------------------------
	.section	.nv.constant4,"a",@progbits
	.align	8
	.align		8
.nv.constant4:
        /*0000*/ 	.dword	__assertfail
	.align		8
        /*0008*/ 	.dword	__unnamed_1
	.align		8
        /*0010*/ 	.dword	__unnamed_2
	.align		8
        /*0018*/ 	.dword	_ZN40_INTERNAL_8d24e773_4_k_cu_f4c65add_209914cuda3std3__45__cpo5beginE
	.align		8
        /*0020*/ 	.dword	_ZN40_INTERNAL_8d24e773_4_k_cu_f4c65add_209914cuda3std3__45__cpo3endE
	.align		8
        /*0028*/ 	.dword	_ZN40_INTERNAL_8d24e773_4_k_cu_f4c65add_209914cuda3std3__45__cpo6cbeginE
	.align		8
        /*0030*/ 	.dword	_ZN40_INTERNAL_8d24e773_4_k_cu_f4c65add_209914cuda3std3__45__cpo4cendE
	.align		8
        /*0038*/ 	.dword	_ZN40_INTERNAL_8d24e773_4_k_cu_f4c65add_209914cuda3std3__442_GLOBAL__N__8d24e773_4_k_cu_f4c65add_209916ignoreE
	.align		8
        /*0040*/ 	.dword	_ZN40_INTERNAL_8d24e773_4_k_cu_f4c65add_209914cuda3std3__419piecewise_constructE
	.align		8
        /*0048*/ 	.dword	_ZN40_INTERNAL_8d24e773_4_k_cu_f4c65add_209914cuda3std3__48in_placeE
	.align		8
        /*0050*/ 	.dword	_ZN40_INTERNAL_8d24e773_4_k_cu_f4c65add_209914cuda3std6ranges3__45__cpo4swapE
	.align		8
        /*0058*/ 	.dword	_ZN40_INTERNAL_8d24e773_4_k_cu_f4c65add_209914cuda3std6ranges3__45__cpo9iter_moveE
	.align		8
        /*0060*/ 	.dword	_ZN40_INTERNAL_8d24e773_4_k_cu_f4c65add_209914cute7productE
	.align		8
        /*0068*/ 	.dword	_ZN40_INTERNAL_8d24e773_4_k_cu_f4c65add_209914cute1_E
	.align		8
        /*0070*/ 	.dword	$str$25
	.align		8
        /*0078*/ 	.dword	$str$26
	.align		8
        /*0080*/ 	.dword	$str$27
	.align		8
        /*0088*/ 	.dword	$str$28


//--------------------- .text._ZN7cutlass13device_kernelINS_4gemm6kernel13GemmUniversalIN4cute5tupleIJiiiiEEENS1_10collective13CollectiveMmaINS1_35MainloopSm100TmaUmmaWarpSpecializedILi4ELi2ELi4ENS5_IJNS4_1CILi1EEESB_SB_EEEEENS5_IJNSA_ILi64EEESE_NSA_ILi32EEEEEENS_6half_tENS5_IJlSB_lEEESH_SI_NS4_8TiledMMAINS4_8MMA_AtomIJNS4_20SM100_MMA_F16BF16_SSISH_SH_fLi64ELi64ELNS4_4UMMA5MajorE0ELSN_0ELNSM_7ScaleInE0ELSO_0EEEEEENS4_6LayoutISC_NS5_IJNSA_ILi0EEESS_SS_EEEEENS5_IJNS4_10UnderscoreESV_SV_EEEEENS4_13SM90_TMA_LOADENS4_14ComposedLayoutINS4_7SwizzleILi2ELi4ELi3EEENS4_18smem_ptr_flag_bitsILi16EEENSR_INS5_IJNSA_ILi8EEESF_EEENS5_IJSF_SB_EEEEEEEvNS4_8identityESY_S18_vS19_EENS_8epilogue10collective18CollectiveEpilogueINS1B_23Sm100TmaWarpSpecializedILi3ELi2ELi16ELb1ELb0EEEJSG_NS5_IJNSR_ISE_SB_EENSR_ISF_SB_EEEEESH_SI_SH_SI_NS1B_6fusion15FusionCallbacksIS1F_NS1J_17LinearCombinationISH_fSH_fLNS_15FloatRoundStyleE2EEESG_S1I_JEEENS4_5SM1004TMEM4LOAD26SM100_TMEM_LOAD_16dp256b4xESY_S18_NS4_17SM75_U32x4_LDSM_NENS4_14SM90_TMA_STOREES18_NS4_17SM90_U32x4_STSM_NENS4_39AutoVectorizingCopyWithAssumedAlignmentILi128EEEEEEvvEEEEvNT_6ParamsE --------------------------
	.section	.text._ZN7cutlass13device_kernelINS_4gemm6kernel13GemmUniversalIN4cute5tupleIJiiiiEEENS1_10collective13CollectiveMmaINS1_35MainloopSm100TmaUmmaWarpSpecializedILi4ELi2ELi4ENS5_IJNS4_1CILi1EEESB_SB_EEEEENS5_IJNSA_ILi64EEESE_NSA_ILi32EEEEEENS_6half_tENS5_IJlSB_lEEESH_SI_NS4_8TiledMMAINS4_8MMA_AtomIJNS4_20SM100_MMA_F16BF16_SSISH_SH_fLi64ELi64ELNS4_4UMMA5MajorE0ELSN_0ELNSM_7ScaleInE0ELSO_0EEEEEENS4_6LayoutISC_NS5_IJNSA_ILi0EEESS_SS_EEEEENS5_IJNS4_10UnderscoreESV_SV_EEEEENS4_13SM90_TMA_LOADENS4_14ComposedLayoutINS4_7SwizzleILi2ELi4ELi3EEENS4_18smem_ptr_flag_bitsILi16EEENSR_INS5_IJNSA_ILi8EEESF_EEENS5_IJSF_SB_EEEEEEEvNS4_8identityESY_S18_vS19_EENS_8epilogue10collective18CollectiveEpilogueINS1B_23Sm100TmaWarpSpecializedILi3ELi2ELi16ELb1ELb0EEEJSG_NS5_IJNSR_ISE_SB_EENSR_ISF_SB_EEEEESH_SI_SH_SI_NS1B_6fusion15FusionCallbacksIS1F_NS1J_17LinearCombinationISH_fSH_fLNS_15FloatRoundStyleE2EEESG_S1I_JEEENS4_5SM1004TMEM4LOAD26SM100_TMEM_LOAD_16dp256b4xESY_S18_NS4_17SM75_U32x4_LDSM_NENS4_14SM90_TMA_STOREES18_NS4_17SM90_U32x4_STSM_NENS4_39AutoVectorizingCopyWithAssumedAlignmentILi128EEEEEEvvEEEEvNT_6ParamsE,"ax",@progbits
	.align	128
.text._ZN7cutlass13device_kernelINS_4gemm6kernel13GemmUniversalIN4cute5tupleIJiiiiEEENS1_10collective13CollectiveMmaINS1_35MainloopSm100TmaUmmaWarpSpecializedILi4ELi2ELi4ENS5_IJNS4_1CILi1EEESB_SB_EEEEENS5_IJNSA_ILi64EEESE_NSA_ILi32EEEEEENS_6half_tENS5_IJlSB_lEEESH_SI_NS4_8TiledMMAINS4_8MMA_AtomIJNS4_20SM100_MMA_F16BF16_SSISH_SH_fLi64ELi64ELNS4_4UMMA5MajorE0ELSN_0ELNSM_7ScaleInE0ELSO_0EEEEEENS4_6LayoutISC_NS5_IJNSA_ILi0EEESS_SS_EEEEENS5_IJNS4_10UnderscoreESV_SV_EEEEENS4_13SM90_TMA_LOADENS4_14ComposedLayoutINS4_7SwizzleILi2ELi4ELi3EEENS4_18smem_ptr_flag_bitsILi16EEENSR_INS5_IJNSA_ILi8EEESF_EEENS5_IJSF_SB_EEEEEEEvNS4_8identityESY_S18_vS19_EENS_8epilogue10collective18CollectiveEpilogueINS1B_23Sm100TmaWarpSpecializedILi3ELi2ELi16ELb1ELb0EEEJSG_NS5_IJNSR_ISE_SB_EENSR_ISF_SB_EEEEESH_SI_SH_SI_NS1B_6fusion15FusionCallbacksIS1F_NS1J_17LinearCombinationISH_fSH_fLNS_15FloatRoundStyleE2EEESG_S1I_JEEENS4_5SM1004TMEM4LOAD26SM100_TMEM_LOAD_16dp256b4xESY_S18_NS4_17SM75_U32x4_LDSM_NENS4_14SM90_TMA_STOREES18_NS4_17SM90_U32x4_STSM_NENS4_39AutoVectorizingCopyWithAssumedAlignmentILi128EEEEEEvvEEEEvNT_6ParamsE:
        .type           _ZN7cutlass13device_kernelINS_4gemm6kernel13GemmUniversalIN4cute5tupleIJiiiiEEENS1_10collective13CollectiveMmaINS1_35MainloopSm100TmaUmmaWarpSpecializedILi4ELi2ELi4ENS5_IJNS4_1CILi1EEESB_SB_EEEEENS5_IJNSA_ILi64EEESE_NSA_ILi32EEEEEENS_6half_tENS5_IJlSB_lEEESH_SI_NS4_8TiledMMAINS4_8MMA_AtomIJNS4_20SM100_MMA_F16BF16_SSISH_SH_fLi64ELi64ELNS4_4UMMA5MajorE0ELSN_0ELNSM_7ScaleInE0ELSO_0EEEEEENS4_6LayoutISC_NS5_IJNSA_ILi0EEESS_SS_EEEEENS5_IJNS4_10UnderscoreESV_SV_EEEEENS4_13SM90_TMA_LOADENS4_14ComposedLayoutINS4_7SwizzleILi2ELi4ELi3EEENS4_18smem_ptr_flag_bitsILi16EEENSR_INS5_IJNSA_ILi8EEESF_EEENS5_IJSF_SB_EEEEEEEvNS4_8identityESY_S18_vS19_EENS_8epilogue10collective18CollectiveEpilogueINS1B_23Sm100TmaWarpSpecializedILi3ELi2ELi16ELb1ELb0EEEJSG_NS5_IJNSR_ISE_SB_EENSR_ISF_SB_EEEEESH_SI_SH_SI_NS1B_6fusion15FusionCallbacksIS1F_NS1J_17LinearCombinationISH_fSH_fLNS_15FloatRoundStyleE2EEESG_S1I_JEEENS4_5SM1004TMEM4LOAD26SM100_TMEM_LOAD_16dp256b4xESY_S18_NS4_17SM75_U32x4_LDSM_NENS4_14SM90_TMA_STOREES18_NS4_17SM90_U32x4_STSM_NENS4_39AutoVectorizingCopyWithAssumedAlignmentILi128EEEEEEvvEEEEvNT_6ParamsE,@function
        .size           _ZN7cutlass13device_kernelINS_4gemm6kernel13GemmUniversalIN4cute5tupleIJiiiiEEENS1_10collective13CollectiveMmaINS1_35MainloopSm100TmaUmmaWarpSpecializedILi4ELi2ELi4ENS5_IJNS4_1CILi1EEESB_SB_EEEEENS5_IJNSA_ILi64EEESE_NSA_ILi32EEEEEENS_6half_tENS5_IJlSB_lEEESH_SI_NS4_8TiledMMAINS4_8MMA_AtomIJNS4_20SM100_MMA_F16BF16_SSISH_SH_fLi64ELi64ELNS4_4UMMA5MajorE0ELSN_0ELNSM_7ScaleInE0ELSO_0EEEEEENS4_6LayoutISC_NS5_IJNSA_ILi0EEESS_SS_EEEEENS5_IJNS4_10UnderscoreESV_SV_EEEEENS4_13SM90_TMA_LOADENS4_14ComposedLayoutINS4_7SwizzleILi2ELi4ELi3EEENS4_18smem_ptr_flag_bitsILi16EEENSR_INS5_IJNSA_ILi8EEESF_EEENS5_IJSF_SB_EEEEEEEvNS4_8identityESY_S18_vS19_EENS_8epilogue10collective18CollectiveEpilogueINS1B_23Sm100TmaWarpSpecializedILi3ELi2ELi16ELb1ELb0EEEJSG_NS5_IJNSR_ISE_SB_EENSR_ISF_SB_EEEEESH_SI_SH_SI_NS1B_6fusion15FusionCallbacksIS1F_NS1J_17LinearCombinationISH_fSH_fLNS_15FloatRoundStyleE2EEESG_S1I_JEEENS4_5SM1004TMEM4LOAD26SM100_TMEM_LOAD_16dp256b4xESY_S18_NS4_17SM75_U32x4_LDSM_NENS4_14SM90_TMA_STOREES18_NS4_17SM90_U32x4_STSM_NENS4_39AutoVectorizingCopyWithAssumedAlignmentILi128EEEEEEvvEEEEvNT_6ParamsE,(.L_x_154 - _ZN7cutlass13device_kernelINS_4gemm6kernel13GemmUniversalIN4cute5tupleIJiiiiEEENS1_10collective13CollectiveMmaINS1_35MainloopSm100TmaUmmaWarpSpecializedILi4ELi2ELi4ENS5_IJNS4_1CILi1EEESB_SB_EEEEENS5_IJNSA_ILi64EEESE_NSA_ILi32EEEEEENS_6half_tENS5_IJlSB_lEEESH_SI_NS4_8TiledMMAINS4_8MMA_AtomIJNS4_20SM100_MMA_F16BF16_SSISH_SH_fLi64ELi64ELNS4_4UMMA5MajorE0ELSN_0ELNSM_7ScaleInE0ELSO_0EEEEEENS4_6LayoutISC_NS5_IJNSA_ILi0EEESS_SS_EEEEENS5_IJNS4_10UnderscoreESV_SV_EEEEENS4_13SM90_TMA_LOADENS4_14ComposedLayoutINS4_7SwizzleILi2ELi4ELi3EEENS4_18smem_ptr_flag_bitsILi16EEENSR_INS5_IJNSA_ILi8EEESF_EEENS5_IJSF_SB_EEEEEEEvNS4_8identityESY_S18_vS19_EENS_8epilogue10collective18CollectiveEpilogueINS1B_23Sm100TmaWarpSpecializedILi3ELi2ELi16ELb1ELb0EEEJSG_NS5_IJNSR_ISE_SB_EENSR_ISF_SB_EEEEESH_SI_SH_SI_NS1B_6fusion15FusionCallbacksIS1F_NS1J_17LinearCombinationISH_fSH_fLNS_15FloatRoundStyleE2EEESG_S1I_JEEENS4_5SM1004TMEM4LOAD26SM100_TMEM_LOAD_16dp256b4xESY_S18_NS4_17SM75_U32x4_LDSM_NENS4_14SM90_TMA_STOREES18_NS4_17SM90_U32x4_STSM_NENS4_39AutoVectorizingCopyWithAssumedAlignmentILi128EEEEEEvvEEEEvNT_6ParamsE)
        .other          _ZN7cutlass13device_kernelINS_4gemm6kernel13GemmUniversalIN4cute5tupleIJiiiiEEENS1_10collective13CollectiveMmaINS1_35MainloopSm100TmaUmmaWarpSpecializedILi4ELi2ELi4ENS5_IJNS4_1CILi1EEESB_SB_EEEEENS5_IJNSA_ILi64EEESE_NSA_ILi32EEEEEENS_6half_tENS5_IJlSB_lEEESH_SI_NS4_8TiledMMAINS4_8MMA_AtomIJNS4_20SM100_MMA_F16BF16_SSISH_SH_fLi64ELi64ELNS4_4UMMA5MajorE0ELSN_0ELNSM_7ScaleInE0ELSO_0EEEEEENS4_6LayoutISC_NS5_IJNSA_ILi0EEESS_SS_EEEEENS5_IJNS4_10UnderscoreESV_SV_EEEEENS4_13SM90_TMA_LOADENS4_14ComposedLayoutINS4_7SwizzleILi2ELi4ELi3EEENS4_18smem_ptr_flag_bitsILi16EEENSR_INS5_IJNSA_ILi8EEESF_EEENS5_IJSF_SB_EEEEEEEvNS4_8identityESY_S18_vS19_EENS_8epilogue10collective18CollectiveEpilogueINS1B_23Sm100TmaWarpSpecializedILi3ELi2ELi16ELb1ELb0EEEJSG_NS5_IJNSR_ISE_SB_EENSR_ISF_SB_EEEEESH_SI_SH_SI_NS1B_6fusion15FusionCallbacksIS1F_NS1J_17LinearCombinationISH_fSH_fLNS_15FloatRoundStyleE2EEESG_S1I_JEEENS4_5SM1004TMEM4LOAD26SM100_TMEM_LOAD_16dp256b4xESY_S18_NS4_17SM75_U32x4_LDSM_NENS4_14SM90_TMA_STOREES18_NS4_17SM90_U32x4_STSM_NENS4_39AutoVectorizingCopyWithAssumedAlignmentILi128EEEEEEvvEEEEvNT_6ParamsE,@"STO_CUDA_ENTRY STV_DEFAULT"
_ZN7cutlass13device_kernelINS_4gemm6kernel13GemmUniversalIN4cute5tupleIJiiiiEEENS1_10collective13CollectiveMmaINS1_35MainloopSm100TmaUmmaWarpSpecializedILi4ELi2ELi4ENS5_IJNS4_1CILi1EEESB_SB_EEEEENS5_IJNSA_ILi64EEESE_NSA_ILi32EEEEEENS_6half_tENS5_IJlSB_lEEESH_SI_NS4_8TiledMMAINS4_8MMA_AtomIJNS4_20SM100_MMA_F16BF16_SSISH_SH_fLi64ELi64ELNS4_4UMMA5MajorE0ELSN_0ELNSM_7ScaleInE0ELSO_0EEEEEENS4_6LayoutISC_NS5_IJNSA_ILi0EEESS_SS_EEEEENS5_IJNS4_10UnderscoreESV_SV_EEEEENS4_13SM90_TMA_LOADENS4_14ComposedLayoutINS4_7SwizzleILi2ELi4ELi3EEENS4_18smem_ptr_flag_bitsILi16EEENSR_INS5_IJNSA_ILi8EEESF_EEENS5_IJSF_SB_EEEEEEEvNS4_8identityESY_S18_vS19_EENS_8epilogue10collective18CollectiveEpilogueINS1B_23Sm100TmaWarpSpecializedILi3ELi2ELi16ELb1ELb0EEEJSG_NS5_IJNSR_ISE_SB_EENSR_ISF_SB_EEEEESH_SI_SH_SI_NS1B_6fusion15FusionCallbacksIS1F_NS1J_17LinearCombinationISH_fSH_fLNS_15FloatRoundStyleE2EEESG_S1I_JEEENS4_5SM1004TMEM4LOAD26SM100_TMEM_LOAD_16dp256b4xESY_S18_NS4_17SM75_U32x4_LDSM_NENS4_14SM90_TMA_STOREES18_NS4_17SM90_U32x4_STSM_NENS4_39AutoVectorizingCopyWithAssumedAlignmentILi128EEEEEEvvEEEEvNT_6ParamsE:
[----:B------:R-:W1:Y:S01]  /*0000*/  LDC R1, c[0x0][0x37c] ;  /* 0x0000df00ff017b82 */ /* 0x000e620000000800 */
[----:B------:R-:W2:Y:S01]  /*0010*/  S2R R70, SR_TID.X ;  /* 0x0000000000467919 */ /* 0x000ea20000002100 */
[----:B------:R-:W3:Y:S01]  /*0020*/  LDCU.64 UR4, c[0x0][0x890] ;  /* 0x00011200ff0477ac */ /* 0x000ee20008000a00 */
[----:B------:R-:W-:Y:S02]  /*0030*/  PRMT R60, RZ, 0x7610, R60 ;  /* 0x00007610ff3c7816 */ /* 0x000fe4000000003c */
[----:B------:R-:W-:Y:S01]  /*0040*/  ELECT P5, URZ, PT ;  /* 0x0000000000ff782f */ /* 0x000fe200038a0000 */
[----:B------:R-:W4:Y:S01]  /*0050*/  LDCU.64 UR46, c[0x0][0x358] ;  /* 0x00006b00ff2e77ac */ /* 0x000f220008000a00 */
[----:B---3--:R-:W-:-:S04]  /*0060*/  UISETP.NE.U32.AND UP0, UPT, UR4, URZ, UPT ;  /* 0x000000ff0400728c */ /* 0x008fc8000bf05070 */
[----:B------:R-:W-:Y:S01]  /*0070*/  UISETP.NE.AND.EX UP0, UPT, UR5, URZ, UPT, UP0 ;  /* 0x000000ff0500728c */ /* 0x000fe2000bf05300 */
[----:B--2---:R-:W-:-:S05]  /*0080*/  SHF.R.U32.HI R65, RZ, 0x5, R70 ;  /* 0x00000005ff417819 */ /* 0x004fca0000011646 */
[----:B------:R-:W2:Y:S02]  /*0090*/  SHFL.IDX PT, R0, R65, RZ, 0x1f ;  /* 0x00001fff41007589 */ /* 0x000ea400000e0000 */
[----:B--2---:R-:W-:Y:S01]  /*00a0*/  R2UR UR8, R0 ;  /* 0x00000000000872ca */ /* 0x004fe200000e0000 */
[----:B-1--4-:R-:W-:-:S14]  /*00b0*/  BRA.U UP0, `(.L_x_0) ;  /* 0x00000001002c7547 */ /* 0x012fdc000b800000 */
[----:B------:R-:W1:Y:S02]  /*00c0*/  LDCU.64 UR6, c[0x0][0x888] ;  /* 0x00011100ff0677ac */ /* 0x000e640008000a00 */
[----:B-1----:R-:W-:-:S04]  /*00d0*/  UISETP.NE.U32.AND UP0, UPT, UR6, URZ, UPT ;  /* 0x000000ff0600728c */ /* 0x002fc8000bf05070 */
[----:B------:R-:W-:-:S09]  /*00e0*/  UISETP.NE.AND.EX UP0, UPT, UR7, URZ, UPT, UP0 ;  /* 0x000000ff0700728c */ /* 0x000fd2000bf05300 */
[----:B------:R-:W-:Y:S05]  /*00f0*/  BRA.U !UP0, `(.L_x_1) ;  /* 0x0000000108107547 */ /* 0x000fea000b800000 */
[----:B------:R-:W1:Y:S02]  /*0100*/  LDC.64 R2, c[0x0][0x888] ;  /* 0x00022200ff027b82 */ /* 0x000e640000000a00 */
[----:B-1----:R1:W5:Y:S01]  /*0110*/  LDG.E R35, desc[UR46][R2.64] ;  /* 0x0000002e02237981 */ /* 0x002362000c1e1900 */
[----:B------:R-:W-:Y:S01]  /*0120*/  HFMA2 R60, -RZ, RZ, 0, 5.9604644775390625e-08 ;  /* 0x00000001ff3c7431 */ /* 0x000fe200000001ff */
[----:B------:R-:W-:Y:S05]  /*0130*/  BRA `(.L_x_0) ;  /* 0x00000000000c7947 */ /* 0x000fea0003800000 */
.L_x_1:
[----:B------:R-:W1:Y:S01]  /*0140*/  LDCU UR6, c[0x0][0x880] ;  /* 0x00011000ff0677ac */ /* 0x000e620008000800 */
[----:B------:R-:W-:Y:S01]  /*0150*/  HFMA2 R60, -RZ, RZ, 0, 5.9604644775390625e-08 ;  /* 0x00000001ff3c7431 */ /* 0x000fe200000001ff */
[----:B-1----:R-:W-:-:S07]  /*0160*/  MOV R35, UR6 ;  /* 0x0000000600237c02 */ /* 0x002fce0008000f00 */
.L_x_0:
[----:B------:R-:W2:Y:S02]  /*0170*/  LDCU.64 UR6, c[0x0][0x8b0] ;  /* 0x00011600ff0677ac */ /* 0x000ea40008000a00 */
[----:B--2---:R-:W-:-:S04]  /*0180*/  UISETP.NE.U32.AND UP0, UPT, UR6, URZ, UPT ;  /* 0x000000ff0600728c */ /* 0x004fc8000bf05070 */
[----:B------:R-:W-:-:S09]  /*0190*/  UISETP.NE.AND.EX UP0, UPT, UR7, URZ, UPT, UP0 ;  /* 0x000000ff0700728c */ /* 0x000fd2000bf05300 */
[----:B------:R-:W-:Y:S05]  /*01a0*/  BRA.U UP0, `(.L_x_2) ;  /* 0x0000000100247547 */ /* 0x000fea000b800000 */
[----:B------:R-:W2:Y:S02]  /*01b0*/  LDCU.64 UR6, c[0x0][0x8a8] ;  /* 0x00011500ff0677ac */ /* 0x000ea40008000a00 */
[----:B--2---:R-:W-:-:S04]  /*01c0*/  UISETP.NE.U32.AND UP0, UPT, UR6, URZ, UPT ;  /* 0x000000ff0600728c */ /* 0x004fc8000bf05070 */
[----:B------:R-:W-:-:S09]  /*01d0*/  UISETP.NE.AND.EX UP0, UPT, UR7, URZ, UPT, UP0 ;  /* 0x000000ff0700728c */ /* 0x000fd2000bf05300 */
[----:B------:R-:W-:Y:S05]  /*01e0*/  BRA.U !UP0, `(.L_x_3) ;  /* 0x00000001080c7547 */ /* 0x000fea000b800000 */
[----:B-1----:R-:W1:Y:S02]  /*01f0*/  LDC.64 R2, c[0x0][0x8a8] ;  /* 0x00022a00ff027b82 */ /* 0x002e640000000a00 */
[----:B-1----:R2:W5:Y:S01]  /*0200*/  LDG.E R33, desc[UR46][R2.64] ;  /* 0x0000002e02217981 */ /* 0x002562000c1e1900 */
[----:B------:R-:W-:Y:S05]  /*0210*/  BRA `(.L_x_2) ;  /* 0x0000000000087947 */ /* 0x000fea0003800000 */
.L_x_3:
[----:B------:R-:W2:Y:S02]  /*0220*/  LDCU UR6, c[0x0][0x8a0] ;  /* 0x00011400ff0677ac */ /* 0x000ea40008000800 */
[----:B--2---:R-:W-:Y:S02]  /*0230*/  MOV R33, UR6 ;  /* 0x0000000600217c02 */ /* 0x004fe40008000f00 */
.L_x_2:
[----:B------:R-:W-:Y:S01]  /*0240*/  IMAD.U32 R0, RZ, RZ, UR8 ;  /* 0x00000008ff007e24 */ /* 0x000fe2000f8e00ff */
[----:B------:R-:W-:Y:S04]  /*0250*/  BSSY.RECONVERGENT B0, `(.L_x_4) ;  /* 0x000000c000007945 */ /* 0x000fe80003800200 */
[C---:B------:R-:W-:Y:S02]  /*0260*/  ISETP.NE.OR P1, PT, R0.reuse, 0x1, !P5 ;  /* 0x000000010000780c */ /* 0x040fe40006f25670 */
[----:B------:R-:W-:-:S11]  /*0270*/  ISETP.NE.OR P0, PT, R0, 0x3, !P5 ;  /* 0x000000030000780c */ /* 0x000fd60006f05670 */
[----:B------:R-:W-:Y:S05]  /*0280*/  @P1 BRA `(.L_x_5) ;  /* 0x0000000000201947 */ /* 0x000fea0003800000 */
[----:B------:R-:W3:Y:S02]  /*0290*/  LDCU.64 UR6, c[0x0][0x348] ;  /* 0x00006900ff0677ac */ /* 0x000ee40008000a00 */
[----:B---3--:R-:W-:Y:S02]  /*02a0*/  UIADD3 UR10, UP1, UPT, UR6, 0x80, URZ ;  /* 0x00000080060a7890 */ /* 0x008fe4000ff3e0ff */
[----:B------:R-:W-:Y:S02]  /*02b0*/  UIADD3 UR6, UP0, UPT, UR6, 0x180, URZ ;  /* 0x0000018006067890 */ /* 0x000fe4000ff1e0ff */
[----:B------:R-:W-:Y:S02]  /*02c0*/  UIADD3.X UR11, UPT, UPT, URZ, UR7, URZ, UP1, !UPT ;  /* 0x00000007ff0b7290 */ /* 0x000fe40008ffe4ff */
[----:B------:R-:W-:-:S07]  /*02d0*/  UIADD3.X UR7, UPT, UPT, URZ, UR7, URZ, UP0, !UPT ;  /* 0x00000007ff077290 */ /* 0x000fce00087fe4ff */
[----:B------:R3:W-:Y:S02]  /*02e0*/  UTMACCTL.PF [UR10] ;  /* 0x000000000a0079b9 */ /* 0x0007e40008040000 */
[----:B------:R3:W-:Y:S02]  /*02f0*/  UTMACCTL.PF [UR6] ;  /* 0x00000000060079b9 */ /* 0x0007e40008040000 */
[----:B---3--:R-:W-:Y:S01]  /*0300*/  NOP ;  /* 0x0000000000007918 */ /* 0x008fe20000000000 */
.L_x_5:
[----:B------:R-:W-:Y:S05]  /*0310*/  BSYNC.RECONVERGENT B0 ;  /* 0x0000000000007941 */ /* 0x000fea0003800200 */
.L_x_4:
[----:B------:R-:W-:Y:S04]  /*0320*/  BSSY.RECONVERGENT B0, `(.L_x_6) ;  /* 0x000000a000007945 */ /* 0x000fe80003800200 */
        /* <DEDUP_REMOVED lines=9> */
.L_x_7:
[----:B------:R-:W-:Y:S05]  /*03c0*/  BSYNC.RECONVERGENT B0 ;  /* 0x0000000000007941 */ /* 0x000fea0003800200 */
.L_x_6:
[----:B------:R-:W3:Y:S01]  /*03d0*/  LDCU.64 UR6, c[0x0][0x888] ;  /* 0x00011100ff0677ac */ /* 0x000ee20008000a00 */
[----:B------:R-:W-:Y:S02]  /*03e0*/  UISETP.EQ.U32.AND UP1, UPT, UR4, URZ, UPT ;  /* 0x000000ff0400728c */ /* 0x000fe4000bf22070 */
[----:B------:R-:W-:Y:S02]  /*03f0*/  UPLOP3.LUT UP2, UPT, UPT, UPT, UPT, 0x80, 0x8 ;  /* 0x000000000008789c */ /* 0x000fe40003f4f070 */
[----:B---3--:R-:W-:-:S04]  /*0400*/  UISETP.NE.U32.AND UP0, UPT, UR6, URZ, UPT ;  /* 0x000000ff0600728c */ /* 0x008fc8000bf05070 */
[----:B------:R-:W-:-:S04]  /*0410*/  UISETP.NE.AND.EX UP0, UPT, UR7, URZ, UPT, UP0 ;  /* 0x000000ff0700728c */ /* 0x000fc8000bf05300 */
[----:B------:R-:W-:-:S04]  /*0420*/  UISETP.EQ.OR.EX UP3, UPT, UR5, URZ, !UP0, UP1 ;  /* 0x000000ff0500728c */ /* 0x000fc8000c762710 */
[----:B------:R-:W-:-:S05]  /*0430*/  UP2UR UR53, UPR, URZ, 0x8 ;  /* 0x00000008ff357883 */ /* 0x000fca0008000000 */
[----:B------:R-:W-:Y:S07]  /*0440*/  BRA.U !UP3, `(.L_x_8) ;  /* 0x000000010b207547 */ /* 0x000fee000b800000 */
[----:B------:R-:W-:Y:S01]  /*0450*/  UISETP.NE.U32.AND UP2, UPT, UR4, URZ, UPT ;  /* 0x000000ff0400728c */ /* 0x000fe2000bf45070 */
[----:B-----5:R-:W-:Y:S01]  /*0460*/  FSETP.NEU.AND P0, PT, R35, RZ, PT ;  /* 0x000000ff2300720b */ /* 0x020fe20003f0d000 */
[----:B------:R-:W-:Y:S02]  /*0470*/  USEL UR4, URZ, 0xffffffff, UP0 ;  /* 0xffffffffff047887 */ /* 0x000fe40008000000 */
[----:B------:R-:W-:-:S10]  /*0480*/  UISETP.NE.AND.EX UP2, UPT, UR5, URZ, UPT, UP2 ;  /* 0x000000ff0500728c */ /* 0x000fd4000bf45320 */
[----:B------:R-:W-:Y:S01]  /*0490*/  VOTEU.ANY UP1, P0 ;  /* 0x0000000000ff7886 */ /* 0x000fe20000020100 */
[----:B------:R-:W-:-:S04]  /*04a0*/  @!UP2 USEL UR4, URZ, 0xffffffff, UP1 ;  /* 0xffffffffff04a887 */ /* 0x000fc80008800000 */
[----:B------:R-:W-:-:S04]  /*04b0*/  ULOP3.LUT UR4, UR4, 0x1, URZ, 0xc0, !UPT ;  /* 0x0000000104047892 */ /* 0x000fc8000f8ec0ff */
[----:B------:R-:W-:-:S11]  /*04c0*/  UISETP.NE.U32.AND UP2, UPT, UR4, 0x1, UPT ;  /* 0x000000010400788c */ /* 0x000fd6000bf45070 */
.L_x_8:
[----:B-12---:R-:W1:Y:S01]  /*04d0*/  SHFL.IDX PT, R2, R65, RZ, 0x1f ;  /* 0x00001fff41027589 */ /* 0x006e6200000e0000 */
[----:B------:R-:W-:-:S04]  /*04e0*/  UISETP.NE.AND UP1, UPT, UR8, 0x2, UPT ;  /* 0x000000020800788c */ /* 0x000fc8000bf25270 */
[----:B------:R-:W-:Y:S01]  /*04f0*/  USEL UR6, URZ, 0x1, UP1 ;  /* 0x00000001ff067887 */ /* 0x000fe20008800000 */
[----:B-1----:R-:W-:-:S13]  /*0500*/  ISETP.NE.AND P0, PT, R2, RZ, PT ;  /* 0x000000ff0200720c */ /* 0x002fda0003f05270 */
[----:B------:R-:W-:Y:S05]  /*0510*/  @P0 BRA `(.L_x_9) ;  /* 0x0000000000480947 */ /* 0x000fea0003800000 */
[----:B------:R-:W1:Y:S01]  /*0520*/  S2UR UR5, SR_CgaCtaId ;  /* 0x00000000000579c3 */ /* 0x000e620000008800 */
[----:B------:R-:W-:Y:S01]  /*0530*/  UMOV UR7, 0x400 ;  /* 0x0000040000077882 */ /* 0x000fe20000000000 */
[----:B------:R-:W-:Y:S01]  /*0540*/  UMOV UR4, 0x1 ;  /* 0x0000000100047882 */ /* 0x000fe20000000000 */
[----:B------:R-:W-:Y:S01]  /*0550*/  ELECT P0, URZ, PT ;  /* 0x0000000000ff782f */ /* 0x000fe20003800000 */
[----:B------:R-:W-:-:S04]  /*0560*/  UIADD3 UR10, UPT, UPT, -UR4, 0x100000, URZ ;  /* 0x00100000040a7890 */ /* 0x000fc8000fffe1ff */
[----:B------:R-:W-:Y:S02]  /*0570*/  USHF.L.U32 UR11, UR10, 0xb, URZ ;  /* 0x0000000b0a0b7899 */ /* 0x000fe400080006ff */
[----:B------:R-:W-:Y:S02]  /*0580*/  USHF.L.U32 UR10, UR10, 0x1, URZ ;  /* 0x000000010a0a7899 */ /* 0x000fe400080006ff */
[----:B-1----:R-:W-:Y:S01]  /*0590*/  ULEA UR5, UR5, UR7, 0x18 ;  /* 0x0000000705057291 */ /* 0x002fe2000f8ec0ff */
[----:B------:R-:W1:Y:S11]  /*05a0*/  FENCE.VIEW.ASYNC.S ;  /* 0x00000000000073c6 */ /* 0x000e760000000000 */
[----:B-1----:R1:W2:Y:S01]  /*05b0*/  SYNCS.EXCH.64 URZ, [UR5], UR10 ;  /* 0x0000000a05ff75b2 */ /* 0x0022a20008000100 */
[----:B------:R1:W3:Y:S01]  /*05c0*/  SYNCS.EXCH.64 URZ, [UR5+0x20], UR10 ;  /* 0x0000200a05ff75b2 */ /* 0x0002e20008000100 */
[----:B------:R1:W4:Y:S01]  /*05d0*/  SYNCS.EXCH.64 URZ, [UR5+0x8], UR10 ;  /* 0x0000080a05ff75b2 */ /* 0x0003220008000100 */
[----:B------:R1:W1:Y:S01]  /*05e0*/  SYNCS.EXCH.64 URZ, [UR5+0x28], UR10 ;  /* 0x0000280a05ff75b2 */ /* 0x0002620008000100 */
[----:B------:R1:W1:Y:S01]  /*05f0*/  SYNCS.EXCH.64 URZ, [UR5+0x10], UR10 ;  /* 0x0000100a05ff75b2 */ /* 0x0002620008000100 */
[----:B------:R1:W1:Y:S01]  /*0600*/  SYNCS.EXCH.64 URZ, [UR5+0x30], UR10 ;  /* 0x0000300a05ff75b2 */ /* 0x0002620008000100 */
[----:B------:R1:W1:Y:S01]  /*0610*/  SYNCS.EXCH.64 URZ, [UR5+0x18], UR10 ;  /* 0x0000180a05ff75b2 */ /* 0x0002620008000100 */
[----:B------:R1:W1:Y:S01]  /*0620*/  SYNCS.EXCH.64 URZ, [UR5+0x38], UR10 ;  /* 0x0000380a05ff75b2 */ /* 0x0002620008000100 */
[----:B------:R-:W-:Y:S01]  /*0630*/  NOP ;  /* 0x0000000000007918 */ /* 0x000fe20000000000 */
.L_x_9:
[----:B------:R-:W2:Y:S01]  /*0640*/  SHFL.IDX PT, R2, R65, RZ, 0x1f ;  /* 0x00001fff41027589 */ /* 0x000ea200000e0000 */
[----:B------:R-:W-:Y:S01]  /*0650*/  NOP ;  /* 0x0000000000007918 */ /* 0x000fe20000000000 */
[----:B--2---:R-:W-:-:S13]  /*0660*/  ISETP.NE.AND P0, PT, R2, 0x1, PT ;  /* 0x000000010200780c */ /* 0x004fda0003f05270 */
[----:B------:R-:W-:Y:S05]  /*0670*/  @P0 BRA `(.L_x_10) ;  /* 0x0000000000500947 */ /* 0x000fea0003800000 */
[----:B------:R-:W2:Y:S01]  /*0680*/  S2UR UR7, SR_CgaCtaId ;  /* 0x00000000000779c3 */ /* 0x000ea20000008800 */
[----:B------:R-:W-:Y:S01]  /*0690*/  UMOV UR9, 0x400 ;  /* 0x0000040000097882 */ /* 0x000fe20000000000 */
[----:B-1----:R-:W-:Y:S01]  /*06a0*/  UMOV UR5, 0x20 ;  /* 0x0000002000057882 */ /* 0x002fe20000000000 */
[----:B------:R-:W-:Y:S01]  /*06b0*/  UMOV UR4, 0x80 ;  /* 0x0000008000047882 */ /* 0x000fe20000000000 */
[----:B------:R-:W-:-:S04]  /*06c0*/  UIADD3 UR10, UPT, UPT, -UR5, 0x100000, URZ ;  /* 0x00100000050a7890 */ /* 0x000fc8000fffe1ff */
[----:B------:R-:W-:Y:S02]  /*06d0*/  USHF.L.U32 UR11, UR10, 0xb, URZ ;  /* 0x0000000b0a0b7899 */ /* 0x000fe400080006ff */
[----:B------:R-:W-:Y:S02]  /*06e0*/  USHF.L.U32 UR10, UR10, 0x1, URZ ;  /* 0x000000010a0a7899 */ /* 0x000fe400080006ff */
[----:B------:R-:W-:-:S04]  /*06f0*/  UIADD3 UR4, UPT, UPT, -UR4, 0x100000, URZ ;  /* 0x0010000004047890 */ /* 0x000fc8000fffe1ff */
[----:B------:R-:W-:Y:S02]  /*0700*/  USHF.L.U32 UR5, UR4, 0xb, URZ ;  /* 0x0000000b04057899 */ /* 0x000fe400080006ff */
[----:B------:R-:W-:Y:S01]  /*0710*/  USHF.L.U32 UR4, UR4, 0x1, URZ ;  /* 0x0000000104047899 */ /* 0x000fe200080006ff */
[----:B------:R-:W-:Y:S01]  /*0720*/  ELECT P0, URZ, PT ;  /* 0x0000000000ff782f */ /* 0x000fe20003800000 */
[----:B--2---:R-:W-:Y:S01]  /*0730*/  ULEA UR7, UR7, UR9, 0x18 ;  /* 0x0000000907077291 */ /* 0x004fe2000f8ec0ff */
[----:B------:R-:W1:Y:S11]  /*0740*/  FENCE.VIEW.ASYNC.S ;  /* 0x00000000000073c6 */ /* 0x000e760000000000 */
[----:B-1----:R2:W1:Y:S01]  /*0750*/  SYNCS.EXCH.64 URZ, [UR7+0x40], UR10 ;  /* 0x0000400a07ff75b2 */ /* 0x0024620008000100 */
[----:B------:R2:W1:Y:S01]  /*0760*/  SYNCS.EXCH.64 URZ, [UR7+0x58], UR4 ;  /* 0x0000580407ff75b2 */ /* 0x0004620008000100 */
[----:B------:R2:W1:Y:S01]  /*0770*/  SYNCS.EXCH.64 URZ, [UR7+0x48], UR10 ;  /* 0x0000480a07ff75b2 */ /* 0x0004620008000100 */
[----:B------:R2:W1:Y:S01]  /*0780*/  SYNCS.EXCH.64 URZ, [UR7+0x60], UR4 ;  /* 0x0000600407ff75b2 */ /* 0x0004620008000100 */
[----:B------:R2:W1:Y:S01]  /*0790*/  SYNCS.EXCH.64 URZ, [UR7+0x50], UR10 ;  /* 0x0000500a07ff75b2 */ /* 0x0004620008000100 */
[----:B------:R2:W1:Y:S02]  /*07a0*/  SYNCS.EXCH.64 URZ, [UR7+0x68], UR4 ;  /* 0x0000680407ff75b2 */ /* 0x0004640008000100 */
[----:B--2---:R-:W-:Y:S01]  /*07b0*/  NOP ;  /* 0x0000000000007918 */ /* 0x004fe20000000000 */
.L_x_10:
[----:B------:R-:W2:Y:S01]  /*07c0*/  SHFL.IDX PT, R2, R65, RZ, 0x1f ;  /* 0x00001fff41027589 */ /* 0x000ea200000e0000 */
[----:B------:R-:W-:Y:S01]  /*07d0*/  NOP ;  /* 0x0000000000007918 */ /* 0x000fe20000000000 */
[----:B--2---:R-:W-:-:S13]  /*07e0*/  ISETP.NE.AND P0, PT, R2, 0x3, PT ;  /* 0x000000030200780c */ /* 0x004fda0003f05270 */
[----:B------:R-:W-:Y:S05]  /*07f0*/  @P0 BRA `(.L_x_11) ;  /* 0x0000000000300947 */ /* 0x000fea0003800000 */
[----:B-1----:R-:W1:Y:S01]  /*0800*/  S2UR UR5, SR_CgaCtaId ;  /* 0x00000000000579c3 */ /* 0x002e620000008800 */
        /* <DEDUP_REMOVED lines=8> */
[----:B-1----:R2:W1:Y:S01]  /*0890*/  SYNCS.EXCH.64 URZ, [UR5+0x70], UR10 ;  /* 0x0000700a05ff75b2 */ /* 0x0024620008000100 */
[----:B------:R2:W1:Y:S02]  /*08a0*/  SYNCS.EXCH.64 URZ, [UR5+0x78], UR10 ;  /* 0x0000780a05ff75b2 */ /* 0x0004640008000100 */
[----:B--2---:R-:W-:Y:S01]  /*08b0*/  NOP ;  /* 0x0000000000007918 */ /* 0x004fe20000000000 */
.L_x_11:
[----:B------:R-:W2:Y:S01]  /*08c0*/  SHFL.IDX PT, R2, R65, RZ, 0x1f ;  /* 0x00001fff41027589 */ /* 0x000ea200000e0000 */
[----:B------:R-:W-:Y:S01]  /*08d0*/  NOP ;  /* 0x0000000000007918 */ /* 0x000fe20000000000 */
[----:B--2---:R-:W-:-:S13]  /*08e0*/  ISETP.NE.AND P0, PT, R2, 0x4, PT ;  /* 0x000000040200780c */ /* 0x004fda0003f05270 */
[----:B------:R-:W-:Y:S05]  /*08f0*/  @P0 BRA `(.L_x_12) ;  /* 0x00000000004c0947 */ /* 0x000fea0003800000 */
[----:B-1----:R-:W1:Y:S01]  /*0900*/  S2UR UR5, SR_CgaCtaId ;  /* 0x00000000000579c3 */ /* 0x002e620000008800 */
[----:B------:R-:W-:Y:S01]  /*0910*/  UMOV UR9, 0x100 ;  /* 0x0000010000097882 */ /* 0x000fe20000000000 */
[----:B------:R-:W-:Y:S01]  /*0920*/  UMOV UR7, 0x400 ;  /* 0x0000040000077882 */ /* 0x000fe20000000000 */
[----:B------:R-:W-:Y:S01]  /*0930*/  USEL UR9, UR9, 0xe0, UP2 ;  /* 0x000000e009097887 */ /* 0x000fe20009000000 */
[----:B------:R-:W-:Y:S01]  /*0940*/  UMOV UR4, 0x1 ;  /* 0x0000000100047882 */ /* 0x000fe20000000000 */
[----:B------:R-:W-:Y:S01]  /*0950*/  ELECT P0, URZ, PT ;  /* 0x0000000000ff782f */ /* 0x000fe20003800000 */
[----:B------:R-:W-:-:S04]  /*0960*/  UIADD3 UR10, UPT, UPT, -UR4, 0x100000, URZ ;  /* 0x00100000040a7890 */ /* 0x000fc8000fffe1ff */
[----:B------:R-:W-:Y:S02]  /*0970*/  USHF.L.U32 UR11, UR10, 0xb, URZ ;  /* 0x0000000b0a0b7899 */ /* 0x000fe400080006ff */
[----:B------:R-:W-:Y:S02]  /*0980*/  USHF.L.U32 UR10, UR10, 0x1, URZ ;  /* 0x000000010a0a7899 */ /* 0x000fe400080006ff */
[----:B------:R-:W-:-:S04]  /*0990*/  UIADD3 UR12, UPT, UPT, -UR9, 0x100000, URZ ;  /* 0x00100000090c7890 */ /* 0x000fc8000fffe1ff */
[----:B------:R-:W-:Y:S02]  /*09a0*/  USHF.L.U32 UR13, UR12, 0xb, URZ ;  /* 0x0000000b0c0d7899 */ /* 0x000fe400080006ff */
[----:B------:R-:W-:Y:S02]  /*09b0*/  USHF.L.U32 UR12, UR12, 0x1, URZ ;  /* 0x000000010c0c7899 */ /* 0x000fe400080006ff */
[----:B-1----:R-:W-:Y:S01]  /*09c0*/  ULEA UR5, UR5, UR7, 0x18 ;  /* 0x0000000705057291 */ /* 0x002fe2000f8ec0ff */
[----:B------:R-:W1:Y:S11]  /*09d0*/  FENCE.VIEW.ASYNC.S ;  /* 0x00000000000073c6 */ /* 0x000e760000000000 */
[----:B-1----:R2:W1:Y:S01]  /*09e0*/  SYNCS.EXCH.64 URZ, [UR5+0x80], UR10 ;  /* 0x0000800a05ff75b2 */ /* 0x0024620008000100 */
[----:B------:R2:W1:Y:S01]  /*09f0*/  SYNCS.EXCH.64 URZ, [UR5+0x90], UR12 ;  /* 0x0000900c05ff75b2 */ /* 0x0004620008000100 */
[----:B------:R2:W1:Y:S01]  /*0a00*/  SYNCS.EXCH.64 URZ, [UR5+0x88], UR10 ;  /* 0x0000880a05ff75b2 */ /* 0x0004620008000100 */
[----:B------:R2:W1:Y:S02]  /*0a10*/  SYNCS.EXCH.64 URZ, [UR5+0x98], UR12 ;  /* 0x0000980c05ff75b2 */ /* 0x0004640008000100 */
[----:B--2---:R-:W-:Y:S01]  /*0a20*/  NOP ;  /* 0x0000000000007918 */ /* 0x004fe20000000000 */
.L_x_12:
        /* <DEDUP_REMOVED lines=22> */
[----:B------:R2:W1:Y:S01]  /*0b90*/  SYNCS.EXCH.64 URZ, [UR7+0xd0], UR4 ;  /* 0x0000d00407ff75b2 */ /* 0x0004620008000100 */
[----:B------:R2:W1:Y:S01]  /*0ba0*/  SYNCS.EXCH.64 URZ, [UR7+0xb8], UR10 ;  /* 0x0000b80a07ff75b2 */ /* 0x0004620008000100 */
[----:B------:R2:W1:Y:S02]  /*0bb0*/  SYNCS.EXCH.64 URZ, [UR7+0xd8], UR4 ;  /* 0x0000d80407ff75b2 */ /* 0x0004640008000100 */
[----:B--2---:R-:W-:Y:S01]  /*0bc0*/  NOP ;  /* 0x0000000000007918 */ /* 0x004fe20000000000 */
.L_x_13:
        /* <DEDUP_REMOVED lines=18> */
.L_x_14:
[----:B-1----:R-:W1:Y:S01]  /*0cf0*/  S2UR UR5, SR_CTAID.X ;  /* 0x00000000000579c3 */ /* 0x002e620000002500 */
[----:B------:R-:W-:-:S05]  /*0d00*/  CS2R.32 R59, SR_CgaSize ;  /* 0x00000000003b7805 */ /* 0x000fca0000008a00 */
[----:B------:R-:W-:-:S05]  /*0d10*/  IMAD R59, R59, -0xa0, RZ ;  /* 0xffffff603b3b7824 */ /* 0x000fca00078e02ff */
[----:B------:R-:W-:-:S14]  /*0d20*/  R2UR UR9, R59 ;  /* 0x000000003b0972ca */ /* 0x000fdc00000e0000 */
[----:B------:R-:W2:Y:S01]  /*0d30*/  LDCU UR9, c[0x0][UR9+0x2b0] ;  /* 0x00005600090977ac */ /* 0x000ea20008000800 */
[----:B------:R-:W-:Y:S01]  /*0d40*/  NOP ;  /* 0x0000000000007918 */ /* 0x000fe20000000000 */
[----:B------:R-:W-:-:S05]  /*0d50*/  CS2R.32 R59, SR_CgaSize ;  /* 0x00000000003b7805 */ /* 0x000fca0000008a00 */
[----:B------:R-:W-:-:S05]  /*0d60*/  IMAD R59, R59, -0xa0, RZ ;  /* 0xffffff603b3b7824 */ /* 0x000fca00078e02ff */
[----:B------:R-:W-:-:S14]  /*0d70*/  R2UR UR7, R59 ;  /* 0x000000003b0772ca */ /* 0x000fdc00000e0000 */
[----:B------:R-:W3:Y:S01]  /*0d80*/  LDCU UR7, c[0x0][UR7+0x2b4] ;  /* 0x00005680070777ac */ /* 0x000ee20008000800 */
[----:B------:R-:W4:Y:S08]  /*0d90*/  S2UR UR4, SR_CTAID.Y ;  /* 0x00000000000479c3 */ /* 0x000f300000002600 */
[----:B------:R-:W3:Y:S01]  /*0da0*/  LDC R10, c[0x0][0xb24] ;  /* 0x0002c900ff0a7b82 */ /* 0x000ee20000000800 */
[----:B-1----:R-:W-:-:S02]  /*0db0*/  I2FP.F32.U32 R59, UR5 ;  /* 0x00000005003b7c45 */ /* 0x002fc40008201000 */
[----:B------:R-:W-:-:S05]  /*0dc0*/  CS2R.32 R3, SR_CgaSize ;  /* 0x0000000000037805 */ /* 0x000fca0000008a00 */
[----:B------:R-:W-:-:S06]  /*0dd0*/  IMAD R3, R3, -0xa0, RZ ;  /* 0xffffff6003037824 */ /* 0x000fcc00078e02ff */
[----:B------:R-:W1:Y:S01]  /*0de0*/  LDC R3, c[0x0][R3+0x2a0] ;  /* 0x0000a80003037b82 */ /* 0x000e620000000800 */
[----:B------:R-:W-:Y:S01]  /*0df0*/  MOV R21, UR5 ;  /* 0x0000000500157c02 */ /* 0x000fe20008000f00 */
[----:B--2---:R-:W-:Y:S01]  /*0e00*/  FMUL R59, R59, UR9 ;  /* 0x000000093b3b7c20 */ /* 0x004fe20008400000 */
[----:B----4-:R-:W-:Y:S02]  /*0e10*/  I2FP.F32.U32 R58, UR4 ;  /* 0x00000004003a7c45 */ /* 0x010fe40008201000 */
[----:B------:R-:W-:-:S05]  /*0e20*/  CS2R.32 R2, SR_CgaSize ;  /* 0x0000000000027805 */ /* 0x000fca0000008a00 */
[----:B------:R-:W-:-:S06]  /*0e30*/  IMAD R2, R2, -0xa0, RZ ;  /* 0xffffff6002027824 */ /* 0x000fcc00078e02ff */
[----:B------:R-:W2:Y:S01]  /*0e40*/  LDC R2, c[0x0][R2+0x2a4] ;  /* 0x0000a90002027b82 */ /* 0x000ea20000000800 */
[----:B------:R-:W-:Y:S01]  /*0e50*/  MOV R20, UR4 ;  /* 0x0000000400147c02 */ /* 0x000fe20008000f00 */
[----:B------:R-:W4:Y:S01]  /*0e60*/  F2I.U32.TRUNC.NTZ R59, R59 ;  /* 0x0000003b003b7305 */ /* 0x000f22000020f000 */
[----:B---3--:R-:W-:-:S05]  /*0e70*/  FMUL R58, R58, UR7 ;  /* 0x000000073a3a7c20 */ /* 0x008fca0008400000 */
[----:B------:R-:W-:Y:S01]  /*0e80*/  BAR.SYNC.DEFER_BLOCKING 0x0 ;  /* 0x0000000000007b1d */ /* 0x000fe20000010000 */
[----:B------:R-:W-:-:S05]  /*0e90*/  ISETP.GE.AND P0, PT, R10, 0x1, PT ;  /* 0x000000010a00780c */ /* 0x000fca0003f06270 */
[----:B------:R-:W3:Y:S02]  /*0ea0*/  F2I.U32.TRUNC.NTZ R58, R58 ;  /* 0x0000003a003a7305 */ /* 0x000ee4000020f000 */
[----:B------:R-:W2:Y:S01]  /*0eb0*/  S2UR UR36, SR_CTAID.Z ;  /* 0x00000000002479c3 */ /* 0x000ea20000002700 */
[----:B----4-:R-:W-:-:S05]  /*0ec0*/  IADD3 R59, PT, PT, -R59, RZ, RZ ;  /* 0x000000ff3b3b7210 */ /* 0x010fca0007ffe1ff */
[----:B-1----:R-:W-:Y:S01]  /*0ed0*/  IMAD R59, R3, R59, UR5 ;  /* 0x00000005033b7e24 */ /* 0x002fe2000f8e023b */
[----:B---3--:R-:W-:-:S05]  /*0ee0*/  IADD3 R58, PT, PT, -R58, RZ, RZ ;  /* 0x000000ff3a3a7210 */ /* 0x008fca0007ffe1ff */
[----:B--2---:R-:W-:Y:S01]  /*0ef0*/  IMAD R58, R2, R58, UR4 ;  /* 0x00000004023a7e24 */ /* 0x004fe2000f8e023a */
[----:B------:R-:W-:Y:S06]  /*0f00*/  @!P0 BRA `(.L_x_15) ;  /* 0x0000000000b88947 */ /* 0x000fec0003800000 */
[----:B------:R-:W1:Y:S01]  /*0f10*/  LDC.64 R4, c[0x0][0xb18] ;  /* 0x0002c600ff047b82 */ /* 0x000e620000000a00 */
[----:B------:R-:W-:-:S07]  /*0f20*/  ISETP.NE.AND P0, PT, R10, 0x1, PT ;  /* 0x000000010a00780c */ /* 0x000fce0003f05270 */
[----:B------:R-:W2:Y:S08]  /*0f30*/  LDC R9, c[0x0][0xb0c] ;  /* 0x0002c300ff097b82 */ /* 0x000eb00000000800 */
[----:B------:R-:W3:Y:S08]  /*0f40*/  LDC R12, c[0x0][0x370] ;  /* 0x0000dc00ff0c7b82 */ /* 0x000ef00000000800 */
[----:B------:R-:W4:Y:S01]  /*0f50*/  LDC R11, c[0x0][0x374] ;  /* 0x0000dd00ff0b7b82 */ /* 0x000f220000000800 */
[----:B-1----:R-:W-:-:S07]  /*0f60*/  ISETP.NE.AND P1, PT, R4, 0x1, PT ;  /* 0x000000010400780c */ /* 0x002fce0003f25270 */
[----:B------:R-:W3:Y:S01]  /*0f70*/  LDC.64 R6, c[0x0][0xb10] ;  /* 0x0002c400ff067b82 */ /* 0x000ee20000000a00 */
[----:B--2---:R-:W-:-:S07]  /*0f80*/  ISETP.NE.AND P2, PT, R9, 0x1, PT ;  /* 0x000000010900780c */ /* 0x004fce0003f45270 */
[----:B------:R-:W1:Y:S08]  /*0f90*/  LDC R8, c[0x0][0xb20] ;  /* 0x0002c800ff087b82 */ /* 0x000e700000000800 */
[----:B------:R-:W2:Y:S01]  /*0fa0*/  LDC.64 R2, c[0x0][0xb28] ;  /* 0x0002ca00ff027b82 */ /* 0x000ea20000000a00 */
[----:B----4-:R-:W-:-:S04]  /*0fb0*/  IMAD.HI.U32 R13, R11, R5, RZ ;  /* 0x000000050b0d7227 */ /* 0x010fc800078e00ff */
[----:B------:R-:W-:-:S04]  /*0fc0*/  IMAD.HI.U32 R5, R20, R5, RZ ;  /* 0x0000000514057227 */ /* 0x000fc800078e00ff */
[----:B---3--:R-:W-:-:S05]  /*0fd0*/  IMAD.HI.U32 R14, R12, R6, RZ ;  /* 0x000000060c0e7227 */ /* 0x008fca00078e00ff */
[-C--:B------:R-:W-:Y:S01]  /*0fe0*/  @P2 SHF.R.U32.HI R12, RZ, R7.reuse, R14 ;  /* 0x00000007ff0c2219 */ /* 0x080fe2000001160e */
[----:B------:R-:W-:Y:S01]  /*0ff0*/  IMAD.HI.U32 R14, R21, R6, RZ ;  /* 0x00000006150e7227 */ /* 0x000fe200078e00ff */
[-C--:B-1----:R-:W-:Y:S02]  /*1000*/  @P1 SHF.R.U32.HI R11, RZ, R8.reuse, R13 ;  /* 0x00000008ff0b1219 */ /* 0x082fe4000001160d */
[----:B------:R-:W-:Y:S02]  /*1010*/  SHF.R.U32.HI R5, RZ, R8, R5 ;  /* 0x00000008ff057219 */ /* 0x000fe40000011605 */
[----:B------:R-:W-:Y:S02]  /*1020*/  SHF.R.U32.HI R14, RZ, R7, R14 ;  /* 0x00000007ff0e7219 */ /* 0x000fe4000001160e */
[----:B------:R-:W-:Y:S01]  /*1030*/  SEL R5, R20, R5, !P1 ;  /* 0x0000000514057207 */ /* 0x000fe20004800000 */
[----:B--2---:R-:W-:Y:S01]  /*1040*/  IMAD.HI.U32 R13, R11, R2, RZ ;  /* 0x000000020b0d7227 */ /* 0x004fe200078e00ff */
[----:B------:R-:W-:-:S03]  /*1050*/  SEL R14, R21, R14, !P2 ;  /* 0x0000000e150e7207 */ /* 0x000fc60005000000 */
[----:B------:R-:W-:Y:S01]  /*1060*/  IMAD.HI.U32 R6, R12, R2, RZ ;  /* 0x000000020c067227 */ /* 0x000fe200078e00ff */
[----:B------:R-:W-:-:S04]  /*1070*/  @P0 SHF.R.U32.HI R11, RZ, R3, R13 ;  /* 0x00000003ff0b0219 */ /* 0x000fc8000001160d */
[----:B------:R-:W-:Y:S01]  /*1080*/  @P0 SHF.R.U32.HI R12, RZ, R3, R6 ;  /* 0x00000003ff0c0219 */ /* 0x000fe20000011606 */
[----:B------:R-:W-:-:S04]  /*1090*/  IMAD R11, R11, R10, RZ ;  /* 0x0000000a0b0b7224 */ /* 0x000fc800078e02ff */
[----:B------:R-:W-:Y:S01]  /*10a0*/  IMAD R6, R12, R10, RZ ;  /* 0x0000000a0c067224 */ /* 0x000fe200078e02ff */
[----:B------:R-:W-:-:S04]  /*10b0*/  ISETP.GE.AND P1, PT, R5, R11, PT ;  /* 0x0000000b0500720c */ /* 0x000fc80003f26270 */
[----:B------:R-:W-:Y:S01]  /*10c0*/  ISETP.GE.OR P1, PT, R14, R6, P1 ;  /* 0x000000060e00720c */ /* 0x000fe20000f26670 */
[----:B------:R-:W-:-:S05]  /*10d0*/  IMAD.HI.U32 R6, R5, R2, RZ ;  /* 0x0000000205067227 */ /* 0x000fca00078e00ff */
[----:B------:R-:W-:-:S04]  /*10e0*/  SHF.R.U32.HI R6, RZ, R3, R6 ;  /* 0x00000003ff067219 */ /* 0x000fc80000011606 */
[----:B------:R-:W-:-:S03]  /*10f0*/  SEL R6, R5, R6, !P0 ;  /* 0x0000000605067207 */ /* 0x000fc60004000000 */
[----:B------:R-:W-:Y:S01]  /*1100*/  @!P1 IMAD.HI.U32 R7, R14, R2, RZ ;  /* 0x000000020e079227 */ /* 0x000fe200078e00ff */
[----:B------:R-:W-:-:S04]  /*1110*/  IADD3 R2, PT, PT, -R6, RZ, RZ ;  /* 0x000000ff06027210 */ /* 0x000fc80007ffe1ff */
[----:B------:R-:W-:Y:S01]  /*1120*/  @!P1 SHF.R.U32.HI R3, RZ, R3, R7 ;  /* 0x00000003ff039219 */ /* 0x000fe20000011607 */
[----:B------:R-:W-:Y:S01]  /*1130*/  IMAD R2, R10, R2, R5 ;  /* 0x000000020a027224 */ /* 0x000fe200078e0205 */
[----:B------:R-:W-:Y:S02]  /*1140*/  IADD3 R7, PT, PT, -R5, RZ, RZ ;  /* 0x000000ff05077210 */ /* 0x000fe40007ffe1ff */
[----:B------:R-:W-:-:S03]  /*1150*/  @!P1 SEL R3, R14, R3, !P0 ;  /* 0x000000030e039207 */ /* 0x000fc60004000000 */
[----:B------:R-:W-:Y:S02]  /*1160*/  IMAD R7, R4, R7, R20 ;  /* 0x0000000704077224 */ /* 0x000fe400078e0214 */
[--C-:B------:R-:W-:Y:S02]  /*1170*/  @!P1 IMAD.IADD R6, R6, 0x1, -R3.reuse ;  /* 0x0000000106069824 */ /* 0x100fe400078e0a03 */
[----:B------:R-:W-:Y:S01]  /*1180*/  @!P1 IMAD R3, R2, R12, R3 ;  /* 0x0000000c02039224 */ /* 0x000fe200078e0203 */
[----:B------:R-:W-:Y:S01]  /*1190*/  IADD3 R2, PT, PT, -R14, RZ, RZ ;  /* 0x000000ff0e027210 */ /* 0x000fe20007ffe1ff */
[----:B------:R-:W-:Y:S02]  /*11a0*/  @!P1 IMAD R5, R6, R10, R14 ;  /* 0x0000000a06059224 */ /* 0x000fe400078e020e */
[----:B------:R-:W-:Y:S02]  /*11b0*/  @!P1 IMAD.MOV.U32 R14, RZ, RZ, R3 ;  /* 0x000000ffff0e9224 */ /* 0x000fe400078e0003 */
[----:B------:R-:W-:-:S02]  /*11c0*/  IMAD R2, R9, R2, R21 ;  /* 0x0000000209027224 */ /* 0x000fc400078e0215 */
[----:B------:R-:W-:Y:S02]  /*11d0*/  IMAD R20, R5, R4, R7 ;  /* 0x0000000405147224 */ /* 0x000fe400078e0207 */
[----:B------:R-:W-:Y:S02]  /*11e0*/  IMAD R21, R14, R9, R2 ;  /* 0x000000090e157224 */ /* 0x000fe400078e0202 */
.L_x_15:
[----:B------:R-:W1:Y:S01]  /*11f0*/  LDCU UR4, c[0x0][0xb30] ;  /* 0x00016600ff0477ac */ /* 0x000e620008000800 */
[----:B------:R-:W2:Y:S08]  /*1200*/  S2UR UR37, SR_CgaCtaId ;  /* 0x00000000002579c3 */ /* 0x000eb00000008800 */
[----:B------:R-:W3:Y:S01]  /*1210*/  LDC R26, c[0x0][0xb24] ;  /* 0x0002c900ff1a7b82 */ /* 0x000ee20000000800 */
[----:B-1----:R-:W-:-:S09]  /*1220*/  UISETP.NE.AND UP1, UPT, UR4, 0x1, UPT ;  /* 0x000000010400788c */ /* 0x002fd2000bf25270 */
[----:B--2---:R-:W-:Y:S05]  /*1230*/  BRA.U UP1, `(.L_x_16) ;  /* 0x0000000101407547 */ /* 0x004fea000b800000 */
[----:B------:R-:W1:Y:S08]  /*1240*/  LDC.64 R4, c[0x0][0xb10] ;  /* 0x0002c400ff047b82 */ /* 0x000e700000000a00 */
[----:B------:R-:W2:Y:S08]  /*1250*/  LDC.64 R2, c[0x0][0xb18] ;  /* 0x0002c600ff027b82 */ /* 0x000eb00000000a00 */
[----:B------:R-:W4:Y:S08]  /*1260*/  LDC R6, c[0x0][0xb20] ;  /* 0x0002c800ff067b82 */ /* 0x000f300000000800 */
[----:B------:R-:W3:Y:S01]  /*1270*/  LDC R7, c[0x0][0xb0c] ;  /* 0x0002c300ff077b82 */ /* 0x000ee20000000800 */
[----:B-1----:R-:W-:-:S05]  /*1280*/  IMAD.HI.U32 R4, R21, R4, RZ ;  /* 0x0000000415047227 */ /* 0x002fca00078e00ff */
[----:B------:R-:W-:Y:S01]  /*1290*/  SHF.R.U32.HI R4, RZ, R5, R4 ;  /* 0x00000005ff047219 */ /* 0x000fe20000011604 */
[----:B--2---:R-:W-:Y:S01]  /*12a0*/  IMAD.HI.U32 R3, R20, R3, RZ ;  /* 0x0000000314037227 */ /* 0x004fe200078e00ff */
[----:B------:R-:W-:-:S04]  /*12b0*/  ISETP.NE.AND P0, PT, R2, 0x1, PT ;  /* 0x000000010200780c */ /* 0x000fc80003f05270 */
[----:B----4-:R-:W-:-:S04]  /*12c0*/  SHF.R.U32.HI R3, RZ, R6, R3 ;  /* 0x00000006ff037219 */ /* 0x010fc80000011603 */
[----:B------:R-:W-:Y:S02]  /*12d0*/  SEL R3, R20, R3, !P0 ;  /* 0x0000000314037207 */ /* 0x000fe40004000000 */
[----:B---3--:R-:W-:-:S04]  /*12e0*/  ISETP.NE.AND P1, PT, R7, 0x1, PT ;  /* 0x000000010700780c */ /* 0x008fc80003f25270 */
[----:B------:R-:W-:-:S05]  /*12f0*/  SEL R4, R21, R4, !P1 ;  /* 0x0000000415047207 */ /* 0x000fca0004800000 */
[----:B------:R-:W-:Y:S02]  /*1300*/  IMAD.IADD R5, R3, 0x1, -R4 ;  /* 0x0000000103057824 */ /* 0x000fe400078e0a04 */
[----:B------:R-:W-:Y:S02]  /*1310*/  IMAD.IADD R3, R4, 0x1, -R3 ;  /* 0x0000000104037824 */ /* 0x000fe400078e0a03 */
[----:B------:R-:W-:Y:S02]  /*1320*/  IMAD R21, R5, R7, R21 ;  /* 0x0000000705157224 */ /* 0x000fe400078e0215 */
[----:B------:R-:W-:-:S07]  /*1330*/  IMAD R20, R3, R2, R20 ;  /* 0x0000000203147224 */ /* 0x000fce00078e0214 */
.L_x_16:
[----:B------:R-:W-:Y:S01]  /*1340*/  BAR.SYNC.DEFER_BLOCKING 0x0 ;  /* 0x0000000000007b1d */ /* 0x000fe20000010000 */
[----:B------:R-:W-:Y:S01]  /*1350*/  UISETP.NE.AND UP1, UPT, UR8, 0x2, UPT ;  /* 0x000000020800788c */ /* 0x000fe2000bf25270 */
[----:B------:R-:W-:Y:S02]  /*1360*/  ISETP.NE.OR P5, PT, R0, 0x2, !P5 ;  /* 0x000000020000780c */ /* 0x000fe40006fa5670 */
[----:B------:R-:W-:-:S06]  /*1370*/  LOP3.LUT R2, R70, 0x1f, RZ, 0xc0, !PT ;  /* 0x0000001f46027812 */ /* 0x000fcc00078ec0ff */
[----:B------:R-:W-:Y:S05]  /*1380*/  BRA.U UP1, `(.L_x_17) ;  /* 0x0000001101547547 */ /* 0x000fea000b800000 */
[----:B------:R-:W1:Y:S01]  /*1390*/  LDCU UR13, c[0x0][0x38c] ;  /* 0x00007180ff0d77ac */ /* 0x000e620008000800 */
[----:B------:R-:W2:Y:S01]  /*13a0*/  LDC R8, c[0x0][0x370] ;  /* 0x0000dc00ff087b82 */ /* 0x000ea20000000800 */
[----:B------:R-:W-:Y:S01]  /*13b0*/  PLOP3.LUT P1, PT, PT, PT, UP2, 0x80, 0x8 ;  /* 0x000000000008781c */ /* 0x000fe20003f2f028 */
[----:B------:R-:W-:Y:S01]  /*13c0*/  IMAD.MOV.U32 R15, RZ, RZ, 0x1 ;  /* 0x00000001ff0f7424 */ /* 0x000fe200078e00ff */
[----:B------:R-:W-:Y:S01]  /*13d0*/  ISETP.EQ.OR P4, PT, R2, RZ, P5 ;  /* 0x000000ff0200720c */ /* 0x000fe20002f82670 */
[----:B------:R-:W-:Y:S01]  /*13e0*/  IMAD.MOV.U32 R14, RZ, RZ, RZ ;  /* 0x000000ffff0e7224 */ /* 0x000fe200078e00ff */
[----:B------:R-:W-:Y:S02]  /*13f0*/  PLOP3.LUT P1, PT, P1, PT, PT, 0x8, 0x80 ;  /* 0x000000000080781c */ /* 0x000fe40000f2e170 */
[----:B------:R-:W-:Y:S01]  /*1400*/  CS2R R12, SRZ ;  /* 0x00000000000c7805 */ /* 0x000fe2000001ff00 */
[----:B------:R-:W-:Y:S01]  /*1410*/  IMAD.MOV.U32 R11, RZ, RZ, 0x1 ;  /* 0x00000001ff0b7424 */ /* 0x000fe200078e00ff */
[----:B------:R-:W4:Y:S01]  /*1420*/  LDC R0, c[0x0][0x374] ;  /* 0x0000dd00ff007b82 */ /* 0x000f220000000800 */
[----:B------:R-:W2:Y:S01]  /*1430*/  LDCU.64 UR22, c[0x0][0x348] ;  /* 0x00006900ff1677ac */ /* 0x000ea20008000a00 */
[----:B------:R-:W-:Y:S01]  /*1440*/  UMOV UR6, URZ ;  /* 0x000000ff00067c82 */ /* 0x000fe20008000000 */
[----:B-1----:R-:W-:-:S04]  /*1450*/  UIADD3 UR5, UPT, UPT, UR13, 0x1f, URZ ;  /* 0x0000001f0d057890 */ /* 0x002fc8000fffe0ff */
[----:B------:R-:W-:-:S04]  /*1460*/  USHF.R.S32.HI UR4, URZ, 0x1f, UR5 ;  /* 0x0000001fff047899 */ /* 0x000fc80008011405 */
[----:B------:R-:W-:-:S04]  /*1470*/  ULEA.HI UR4, UR4, UR5, URZ, 0x5 ;  /* 0x0000000504047291 */ /* 0x000fc8000f8f28ff */
[----:B------:R-:W-:Y:S02]  /*1480*/  USHF.R.S32.HI UR15, URZ, 0x5, UR4 ;  /* 0x00000005ff0f7899 */ /* 0x000fe40008011404 */
[----:B------:R-:W-:Y:S02]  /*1490*/  UIADD3 UR4, UPT, UPT, UR13, -0x1, URZ ;  /* 0xffffffff0d047890 */ /* 0x000fe4000fffe0ff */
[----:B------:R-:W-:Y:S02]  /*14a0*/  UISETP.LT.U32.AND UP0, UPT, UR15, 0x4, UPT ;  /* 0x000000040f00788c */ /* 0x000fe4000bf01070 */
[----:B------:R-:W-:Y:S02]  /*14b0*/  UISETP.GE.U32.AND UP1, UPT, UR4, -0x3f, UPT ;  /* 0xffffffc10400788c */ /* 0x000fe4000bf26070 */
[----:B------:R-:W-:Y:S02]  /*14c0*/  USEL UR14, UR15, 0x4, UP0 ;  /* 0x000000040f0e7887 */ /* 0x000fe40008000000 */
[----:B------:R-:W-:-:S02]  /*14d0*/  UIADD3 UR13, UPT, UPT, UR13, 0x3e, URZ ;  /* 0x0000003e0d0d7890 */ /* 0x000fc4000fffe0ff */
[----:B------:R-:W-:Y:S02]  /*14e0*/  UIADD3 UR5, UPT, UPT, UR14, -0x1, URZ ;  /* 0xffffffff0e057890 */ /* 0x000fe4000fffe0ff */
[----:B------:R-:W-:-:S03]  /*14f0*/  UIADD3 UR7, UPT, UPT, UR15, -UR14, URZ ;  /* 0x8000000e0f077290 */ /* 0x000fc6000fffe0ff */
[----:B------:R-:W-:-:S04]  /*1500*/  @UP1 UIADD3 UR5, UPT, UPT, UR14, URZ, URZ ;  /* 0x000000ff0e051290 */ /* 0x000fc8000fffe0ff */
[----:B--2---:R-:W-:-:S12]  /*1510*/  UIADD3 UR5, UPT, UPT, UR5, 0x1, URZ ;  /* 0x0000000105057890 */ /* 0x004fd8000fffe0ff */
.L_x_35:
[----:B------:R-:W-:Y:S01]  /*1520*/  UISETP.NE.AND UP0, UPT, UR37, URZ, UPT ;  /* 0x000000ff2500728c */ /* 0x000fe2000bf05270 */
[----:B------:R-:W1:Y:S08]  /*1530*/  S2UR UR37, SR_CgaCtaId ;  /* 0x00000000002579c3 */ /* 0x000e700000008800 */
[----:B------:R-:W-:Y:S05]  /*1540*/  BRA.U UP0, `(.L_x_18) ;  /* 0x0000000100347547 */ /* 0x000fea000b800000 */
[----:B------:R-:W2:Y:S01]  /*1550*/  S2R R2, SR_CgaCtaId ;  /* 0x0000000000027919 */ /* 0x000ea20000008800 */
[----:B------:R-:W-:-:S04]  /*1560*/  MOV R3, 0x400 ;  /* 0x0000040000037802 */ /* 0x000fc80000000f00 */
[----:B--2---:R-:W-:Y:S02]  /*1570*/  LEA R2, R2, R3, 0x18 ;  /* 0x0000000302027211 */ /* 0x004fe400078ec0ff */
[----:B------:R-:W-:-:S03]  /*1580*/  SHF.L.U32 R3, R11, 0x1f, RZ ;  /* 0x0000001f0b037819 */ /* 0x000fc600000006ff */
[----:B------:R-:W-:-:S04]  /*1590*/  IMAD R2, R12, 0x8, R2 ;  /* 0x000000080c027824 */ /* 0x000fc800078e0202 */
[----:B------:R-:W2:Y:S02]  /*15a0*/  SYNCS.PHASECHK.TRANS64.TRYWAIT P0, [R2+URZ+0xf0], R3 ;  /* 0x0000f003020075a7 */ /* 0x000ea400080011ff */
[----:B--2---:R-:W-:Y:S05]  /*15b0*/  @!P0 BRA `(.L_x_19) ;  /* 0x0000005400b08947 */ /* 0x004fea0003800000 */
.L_x_115:
[----:B------:R-:W-:Y:S01]  /*15c0*/  VIADD R12, R12, 0x1 ;  /* 0x000000010c0c7836 */ /* 0x000fe20000000000 */
[----:B------:R2:W-:Y:S04]  /*15d0*/  SYNCS.ARRIVE.TRANS64.A1T0 RZ, [R2+URZ+0xe0], RZ ;  /* 0x0000e0ff02ff79a7 */ /* 0x0005e800081000ff */
[----:B------:R-:W-:-:S04]  /*15e0*/  ISETP.NE.AND P0, PT, R12, 0x2, PT ;  /* 0x000000020c00780c */ /* 0x000fc80003f05270 */
[----:B------:R-:W-:Y:S02]  /*15f0*/  SEL R12, R12, RZ, P0 ;  /* 0x000000ff0c0c7207 */ /* 0x000fe40000000000 */
[----:B--2---:R-:W-:-:S04]  /*1600*/  SEL R2, RZ, 0x1, P0 ;  /* 0x00000001ff027807 */ /* 0x004fc80000000000 */
[----:B------:R-:W-:-:S07]  /*1610*/  LOP3.LUT R11, R11, R2, RZ, 0x3c, !PT ;  /* 0x000000020b0b7212 */ /* 0x000fce00078e3cff */
.L_x_18:
[----:B------:R-:W-:Y:S01]  /*1620*/  UMOV UR4, 0x400 ;  /* 0x0000040000047882 */ /* 0x000fe20000000000 */
[----:B------:R-:W-:Y:S01]  /*1630*/  SHF.L.U32 R2, R15, 0x1f, RZ ;  /* 0x0000001f0f027819 */ /* 0x000fe200000006ff */
[----:B-1----:R-:W-:Y:S01]  /*1640*/  ULEA UR4, UR37, UR4, 0x18 ;  /* 0x0000000425047291 */ /* 0x002fe2000f8ec0ff */
[----:B------:R-:W-:Y:S01]  /*1650*/  R2UR UR35, R21 ;  /* 0x00000000152372ca */ /* 0x000fe200000e0000 */
[----:B------:R-:W-:Y:S01]  /*1660*/  UISETP.GE.U32.AND UP0, UPT, UR13, 0x3f, UPT ;  /* 0x0000003f0d00788c */ /* 0x000fe2000bf06070 */
[----:B------:R-:W-:Y:S01]  /*1670*/  R2UR UR11, R20 ;  /* 0x00000000140b72ca */ /* 0x000fe200000e0000 */
[----:B------:R-:W-:Y:S01]  /*1680*/  ULEA UR8, UR6, UR4, 0x3 ;  /* 0x0000000406087291 */ /* 0x000fe2000f8e18ff */
[----:B------:R-:W-:-:S08]  /*1690*/  UMOV UR24, URZ ;  /* 0x000000ff00187c82 */ /* 0x000fd00008000000 */
[----:B------:R1:W2:Y:S01]  /*16a0*/  SYNCS.PHASECHK.TRANS64.TRYWAIT P0, [UR8+0x20], R2 ;  /* 0x00002002ff0075a7 */ /* 0x0002a20008001108 */
[----:B------:R-:W-:Y:S02]  /*16b0*/  USHF.L.U32 UR35, UR35, 0x6, URZ ;  /* 0x0000000623237899 */ /* 0x000fe400080006ff */
[----:B------:R-:W-:Y:S01]  /*16c0*/  USHF.L.U32 UR11, UR11, 0x6, URZ ;  /* 0x000000060b0b7899 */ /* 0x000fe200080006ff */
[----:B------:R-:W-:Y:S11]  /*16d0*/  BRA.U !UP0, `(.L_x_20) ;  /* 0x0000000108a47547 */ /* 0x000ff6000b800000 */
[----:B------:R-:W-:Y:S01]  /*16e0*/  UMOV UR16, URZ ;  /* 0x000000ff00107c82 */ /* 0x000fe20008000000 */
[----:B------:R-:W-:-:S05]  /*16f0*/  UMOV UR17, UR6 ;  /* 0x0000000600117c82 */ /* 0x000fca0008000000 */
.L_x_25:
[----:B-1----:R-:W-:Y:S01]  /*1700*/  ULEA UR33, UR17, UR4, 0x3 ;  /* 0x0000000411217291 */ /* 0x002fe2000f8e18ff */
[----:B--2---:R-:W-:Y:S01]  /*1710*/  @!P5 MOV R3, 0x2000 ;  /* 0x000020000003d802 */ /* 0x004fe20000000f00 */
[----:B--2---:R-:W-:Y:S10]  /*1720*/  @P0 BRA `(.L_x_21) ;  /* 0x00000000000c0947 */ /* 0x004ff40003800000 */
[----:B------:R-:W-:-:S04]  /*1730*/  SHF.L.U32 R4, R15, 0x1f, RZ ;  /* 0x0000001f0f047819 */ /* 0x000fc800000006ff */
[----:B------:R-:W2:Y:S02]  /*1740*/  SYNCS.PHASECHK.TRANS64.TRYWAIT P0, [UR33+0x20], R4 ;  /* 0x00002004ff0075a7 */ /* 0x000ea40008001121 */
[----:B--2---:R-:W-:Y:S05]  /*1750*/  @!P0 BRA `(.L_x_22) ;  /* 0x00000054005c8947 */ /* 0x004fea0003800000 */
.L_x_21:
[----:B------:R2:W-:Y:S01]  /*1760*/  @!P5 SYNCS.ARRIVE.TRANS64 RZ, [UR33], R3 ;  /* 0x00000003ffffd9a7 */ /* 0x0005e20008000021 */
[----:B------:R-:W-:Y:S04]  /*1770*/  BSSY.RECONVERGENT B0, `(.L_x_23) ;  /* 0x0000003000007945 */ /* 0x000fe80003800200 */
[----:B------:R-:W-:Y:S05]  /*1780*/  @P4 BRA `(.L_x_24) ;  /* 0x0000000000044947 */ /* 0x000fea0003800000 */
[----:B------:R-:W-:Y:S05]  /*1790*/  BPT.TRAP 0x1 ;  /* 0x000000040000795c */ /* 0x000fea0000300000 */
.L_x_24:
[----:B------:R-:W-:Y:S05]  /*17a0*/  BSYNC.RECONVERGENT B0 ;  /* 0x0000000000007941 */ /* 0x000fea0003800200 */
.L_x_23:
[----:B------:R-:W-:Y:S02]  /*17b0*/  UIADD3 UR6, UPT, UPT, UR17, 0x1, URZ ;  /* 0x0000000111067890 */ /* 0x000fe4000fffe0ff */
[----:B------:R-:W-:Y:S02]  /*17c0*/  UIADD3 UR26, UP1, UPT, UR22, 0x80, URZ ;  /* 0x00000080161a7890 */ /* 0x000fe4000ff3e0ff */
[----:B------:R-:W-:Y:S02]  /*17d0*/  UISETP.NE.AND UP0, UPT, UR6, 0x4, UPT ;  /* 0x000000040600788c */ /* 0x000fe4000bf05270 */
[----:B------:R-:W-:Y:S02]  /*17e0*/  USHF.L.U32 UR34, UR16, 0x5, URZ ;  /* 0x0000000510227899 */ /* 0x000fe400080006ff */
[----:B------:R-:W-:Y:S02]  /*17f0*/  USEL UR9, URZ, 0x1, UP0 ;  /* 0x00000001ff097887 */ /* 0x000fe40008000000 */
[----:B------:R-:W-:-:S02]  /*1800*/  USEL UR6, UR6, URZ, UP0 ;  /* 0x000000ff06067287 */ /* 0x000fc40008000000 */
[----:B------:R-:W-:Y:S02]  /*1810*/  UIADD3 UR20, UP0, UPT, UR22, 0x180, URZ ;  /* 0x0000018016147890 */ /* 0x000fe4000ff1e0ff */
[----:B------:R-:W-:Y:S01]  /*1820*/  ULEA UR8, UR6, UR4, 0x3 ;  /* 0x0000000406087291 */ /* 0x000fe2000f8e18ff */
[----:B------:R-:W-:Y:S01]  /*1830*/  LOP3.LUT R15, R15, UR9, RZ, 0x3c, !PT ;  /* 0x000000090f0f7c12 */ /* 0x000fe2000f8e3cff */
[----:B------:R-:W-:Y:S02]  /*1840*/  UIADD3.X UR27, UPT, UPT, URZ, UR23, URZ, UP1, !UPT ;  /* 0x00000017ff1b7290 */ /* 0x000fe40008ffe4ff */
[----:B------:R-:W-:Y:S01]  /*1850*/  UIADD3.X UR21, UPT, UPT, URZ, UR23, URZ, UP0, !UPT ;  /* 0x00000017ff157290 */ /* 0x000fe200087fe4ff */
[----:B-1----:R-:W-:Y:S01]  /*1860*/  SHF.L.U32 R2, R15, 0x1f, RZ ;  /* 0x0000001f0f027819 */ /* 0x002fe200000006ff */
[----:B------:R-:W-:Y:S01]  /*1870*/  UMOV UR18, 0x0 ;  /* 0x0000000000127882 */ /* 0x000fe20000000000 */
[----:B------:R-:W-:Y:S01]  /*1880*/  UMOV UR19, 0x10000000 ;  /* 0x1000000000137882 */ /* 0x000fe20000000000 */
[----:B------:R-:W-:Y:S01]  /*1890*/  UMOV UR12, UR36 ;  /* 0x00000024000c7c82 */ /* 0x000fe20008000000 */
[----:B------:R1:W1:Y:S01]  /*18a0*/  SYNCS.PHASECHK.TRANS64.TRYWAIT P0, [UR8+0x20], R2 ;  /* 0x00002002ff0075a7 */ /* 0x0002620008001108 */
[----:B------:R-:W-:Y:S01]  /*18b0*/  ULEA UR8, UR17, UR4, 0xc ;  /* 0x0000000411087291 */ /* 0x000fe2000f8e60ff */
[----:B------:R-:W-:Y:S01]  /*18c0*/  UMOV UR9, UR33 ;  /* 0x0000002100097c82 */ /* 0x000fe20008000000 */
[----:B------:R-:W-:-:S02]  /*18d0*/  UMOV UR10, UR34 ;  /* 0x00000022000a7c82 */ /* 0x000fc40008000000 */
[----:B------:R-:W-:Y:S02]  /*18e0*/  UIADD3 UR32, UPT, UPT, UR8, 0x3400, URZ ;  /* 0x0000340008207890 */ /* 0x000fe4000fffe0ff */
[----:B------:R-:W-:Y:S02]  /*18f0*/  UIADD3 UR8, UPT, UPT, UR8, 0x7400, URZ ;  /* 0x0000740008087890 */ /* 0x000fe4000fffe0ff */
[----:B------:R-:W-:Y:S01]  /*1900*/  UIADD3 UR16, UPT, UPT, UR16, 0x1, URZ ;  /* 0x0000000110107890 */ /* 0x000fe2000fffe0ff */
[----:B------:R-:W-:Y:S01]  /*1910*/  UMOV UR24, UR5 ;  /* 0x0000000500187c82 */ /* 0x000fe20008000000 */
[----:B------:R-:W-:Y:S02]  /*1920*/  UMOV UR17, UR6 ;  /* 0x0000000600117c82 */ /* 0x000fe40008000000 */
[----:B------:R-:W-:Y:S01]  /*1930*/  UISETP.NE.AND UP0, UPT, UR16, UR5, UPT ;  /* 0x000000051000728c */ /* 0x000fe2000bf05270 */
[----:B------:R1:W-:Y:S02]  /*1940*/  UTMALDG.3D [UR32], [UR26], desc[UR18] ;  /* 0x000012201a0075b4 */ /* 0x0003e40008011000 */
[----:B------:R1:W-:Y:S06]  /*1950*/  UTMALDG.3D [UR8], [UR20], desc[UR18] ;  /* 0x00001208140075b4 */ /* 0x0003ec0008011000 */
[----:B------:R-:W-:Y:S05]  /*1960*/  BRA.U UP0, `(.L_x_25) ;  /* 0xfffffffd00647547 */ /* 0x000fea000b83ffff */
.L_x_20:
[----:B-1----:R-:W-:Y:S01]  /*1970*/  ULEA UR8, UR6, UR4, 0x3 ;  /* 0x0000000406087291 */ /* 0x002fe2000f8e18ff */
[----:B------:R-:W-:Y:S01]  /*1980*/  SHF.L.U32 R2, R15, 0x1f, RZ ;  /* 0x0000001f0f027819 */ /* 0x000fe200000006ff */
[----:B------:R-:W-:Y:S01]  /*1990*/  @!P1 SYNCS.ARRIVE.TRANS64.A1T0 RZ, [UR4+0x78], RZ ;  /* 0x000078ffffff99a7 */ /* 0x000fe20008100004 */
[----:B------:R-:W-:-:S06]  /*19a0*/  UISETP.GT.AND UP0, UPT, UR15, UR14, UPT ;  /* 0x0000000e0f00728c */ /* 0x000fcc000bf04270 */
[----:B--2---:R1:W2:Y:S03]  /*19b0*/  SYNCS.PHASECHK.TRANS64.TRYWAIT P0, [UR8+0x20], R2 ;  /* 0x00002002ff0075a7 */ /* 0x0042a60008001108 */
[----:B------:R-:W-:Y:S05]  /*19c0*/  BRA.U !UP0, `(.L_x_26) ;  /* 0x0000000108a87547 */ /* 0x000fea000b800000 */
[----:B------:R-:W-:Y:S01]  /*19d0*/  UIADD3 UR21, UPT, UPT, UR7, UR24, URZ ;  /* 0x0000001807157290 */ /* 0x000fe2000fffe0ff */
[----:B------:R-:W-:-:S11]  /*19e0*/  UMOV UR25, UR6 ;  /* 0x0000000600197c82 */ /* 0x000fd60008000000 */
.L_x_31:
[----:B-1----:R-:W-:Y:S01]  /*19f0*/  ULEA UR17, UR25, UR4, 0x3 ;  /* 0x0000000419117291 */ /* 0x002fe2000f8e18ff */
[----:B--2---:R-:W-:Y:S01]  /*1a00*/  @!P5 MOV R3, 0x2000 ;  /* 0x000020000003d802 */ /* 0x004fe20000000f00 */
[----:B--2---:R-:W-:Y:S10]  /*1a10*/  @P0 BRA `(.L_x_27) ;  /* 0x00000000000c0947 */ /* 0x004ff40003800000 */
[----:B------:R-:W-:-:S04]  /*1a20*/  SHF.L.U32 R4, R15, 0x1f, RZ ;  /* 0x0000001f0f047819 */ /* 0x000fc800000006ff */
[----:B------:R-:W2:Y:S02]  /*1a30*/  SYNCS.PHASECHK.TRANS64.TRYWAIT P0, [UR17+0x20], R4 ;  /* 0x00002004ff0075a7 */ /* 0x000ea40008001111 */
[----:B--2---:R-:W-:Y:S05]  /*1a40*/  @!P0 BRA `(.L_x_28) ;  /* 0x0000005000b88947 */ /* 0x004fea0003800000 */
.L_x_27:
[----:B------:R2:W-:Y:S01]  /*1a50*/  @!P5 SYNCS.ARRIVE.TRANS64 RZ, [UR17], R3 ;  /* 0x00000003ffffd9a7 */ /* 0x0005e20008000011 */
[----:B------:R-:W-:Y:S04]  /*1a60*/  BSSY.RECONVERGENT B0, `(.L_x_29) ;  /* 0x0000003000007945 */ /* 0x000fe80003800200 */
[----:B------:R-:W-:Y:S05]  /*1a70*/  @P4 BRA `(.L_x_30) ;  /* 0x0000000000044947 */ /* 0x000fea0003800000 */
[----:B------:R-:W-:Y:S05]  /*1a80*/  BPT.TRAP 0x1 ;  /* 0x000000040000795c */ /* 0x000fea0000300000 */
.L_x_30:
[----:B------:R-:W-:Y:S05]  /*1a90*/  BSYNC.RECONVERGENT B0 ;  /* 0x0000000000007941 */ /* 0x000fea0003800200 */
.L_x_29:
        /* <DEDUP_REMOVED lines=20> */
[----:B------:R-:W-:Y:S01]  /*1be0*/  UIADD3 UR8, UPT, UPT, UR8, 0x7400, URZ ;  /* 0x0000740008087890 */ /* 0x000fe2000fffe0ff */
[----:B------:R-:W-:Y:S01]  /*1bf0*/  UMOV UR9, UR17 ;  /* 0x0000001100097c82 */ /* 0x000fe20008000000 */
[----:B------:R-:W-:Y:S01]  /*1c00*/  UMOV UR10, UR18 ;  /* 0x00000012000a7c82 */ /* 0x000fe20008000000 */
[----:B------:R-:W-:Y:S01]  /*1c10*/  UIADD3 UR24, UPT, UPT, UR24, 0x1, URZ ;  /* 0x0000000118187890 */ /* 0x000fe2000fffe0ff */
[----:B------:R-:W-:-:S03]  /*1c20*/  UMOV UR25, UR6 ;  /* 0x0000000600197c82 */ /* 0x000fc60008000000 */
[----:B------:R1:W-:Y:S01]  /*1c30*/  UTMALDG.3D [UR16], [UR30], desc[UR26] ;  /* 0x00001a101e0075b4 */ /* 0x0003e20008011000 */
[----:B------:R-:W-:Y:S01]  /*1c40*/  UISETP.NE.AND UP0, UPT, UR24, UR21, UPT ;  /* 0x000000151800728c */ /* 0x000fe2000bf05270 */
[----:B------:R1:W-:Y:S08]  /*1c50*/  UTMALDG.3D [UR8], [UR28], desc[UR26] ;  /* 0x00001a081c0075b4 */ /* 0x0003f00008011000 */
[----:B------:R-:W-:Y:S05]  /*1c60*/  BRA.U UP0, `(.L_x_31) ;  /* 0xfffffffd00607547 */ /* 0x000fea000b83ffff */
.L_x_26:
[C---:B-1----:R-:W-:Y:S01]  /*1c70*/  LEA R2, R14.reuse, UR4, 0x3 ;  /* 0x000000040e027c11 */ /* 0x042fe2000f8e18ff */
[----:B------:R-:W-:Y:S01]  /*1c80*/  NOP ;  /* 0x0000000000007918 */ /* 0x000fe20000000000 */
[----:B--2---:R-:W-:Y:S02]  /*1c90*/  SHF.L.U32 R3, R13, 0x1f, RZ ;  /* 0x0000001f0d037819 */ /* 0x004fe400000006ff */
[----:B------:R-:W-:Y:S02]  /*1ca0*/  LEA R4, R14, UR4, 0x4 ;  /* 0x000000040e047c11 */ /* 0x000fe4000f8e20ff */
[----:B------:R-:W1:Y:S02]  /*1cb0*/  SYNCS.PHASECHK.TRANS64.TRYWAIT P0, [R2+URZ+0x80], R3 ;  /* 0x00008003020075a7 */ /* 0x000e6400080011ff */
[----:B-1----:R-:W-:Y:S05]  /*1cc0*/  @!P0 BRA `(.L_x_32) ;  /* 0x0000005000308947 */ /* 0x002fea0003800000 */
.L_x_118:
[----:B------:R-:W2:Y:S01]  /*1cd0*/  LDS.128 R4, [R4+0x110] ;  /* 0x0001100004047984 */ /* 0x000ea20000000c00 */
[----:B---3--:R-:W-:Y:S01]  /*1ce0*/  ISETP.GE.AND P0, PT, R26, 0x1, PT ;  /* 0x000000011a00780c */ /* 0x008fe20003f06270 */
[----:B-1----:R-:W-:Y:S01]  /*1cf0*/  VIADD R2, R2, 0x90 ;  /* 0x0000009002027836 */ /* 0x002fe20000000000 */
[----:B------:R-:W-:Y:S01]  /*1d00*/  @!PT LDS RZ, [RZ] ;  /* 0x00000000fffff984 */ /* 0x000fe20000000800 */
[----:B------:R-:W-:Y:S01]  /*1d10*/  @!PT LDS RZ, [RZ] ;  /* 0x00000000fffff984 */ /* 0x000fe20000000800 */
[----:B------:R-:W-:Y:S01]  /*1d20*/  @!PT LDS RZ, [RZ] ;  /* 0x00000000fffff984 */ /* 0x000fe20000000800 */
[----:B------:R-:W-:Y:S01]  /*1d30*/  @!PT LDS RZ, [RZ] ;  /* 0x00000000fffff984 */ /* 0x000fe20000000800 */
[----:B------:R1:W-:Y:S06]  /*1d40*/  MEMBAR.ALL.CTA ;  /* 0x0000000000007992 */ /* 0x0003ec0000008000 */
[----:B-1----:R-:W1:Y:S01]  /*1d50*/  FENCE.VIEW.ASYNC.S ;  /* 0x00000000000073c6 */ /* 0x002e620000000000 */
[----:B------:R-:W-:-:S04]  /*1d60*/  PRMT R2, RZ, 0x654, R2 ;  /* 0x00000654ff027816 */ /* 0x000fc80000000002 */
[----:B-1----:R1:W-:Y:S01]  /*1d70*/  SYNCS.ARRIVE.TRANS64.RED.A1T0 RZ, [R2+URZ], RZ ;  /* 0x000000ff02ff79a7 */ /* 0x0023e200081004ff */
[----:B--2---:R-:W-:-:S13]  /*1d80*/  LOP3.LUT P2, RZ, R6, 0x1, RZ, 0xc0, !PT ;  /* 0x0000000106ff7812 */ /* 0x004fda000784c0ff */
[----:B------:R-:W-:Y:S01]  /*1d90*/  @P2 SHF.R.U32.HI R3, RZ, 0x10, R5 ;  /* 0x00000010ff032819 */ /* 0x000fe20000011605 */
[----:B------:R-:W-:Y:S01]  /*1da0*/  VOTEU.ANY UP0, P2 ;  /* 0x0000000000ff7886 */ /* 0x000fe20001000100 */
[----:B------:R-:W-:Y:S02]  /*1db0*/  @P2 MOV R10, R4 ;  /* 0x00000004000a2202 */ /* 0x000fe40000000f00 */
[----:B------:R-:W-:Y:S02]  /*1dc0*/  @P2 R2UR.BROADCAST UR8, R3 ;  /* 0x00000000030822ca */ /* 0x000fe400008e0000 */
[----:B------:R-:W-:-:S11]  /*1dd0*/  @P2 LOP3.LUT R9, R5, 0xffff, RZ, 0xc0, !PT ;  /* 0x0000ffff05092812 */ /* 0x000fd600078ec0ff */
[----:B------:R-:W-:Y:S01]  /*1de0*/  @UP0 UMOV UR36, UR8 ;  /* 0x0000000800240c82 */ /* 0x000fe20008000000 */
[----:B-1----:R-:W-:Y:S05]  /*1df0*/  @!P0 BRA `(.L_x_33) ;  /* 0x0000000000b88947 */ /* 0x002fea0003800000 */
[----:B------:R-:W4:Y:S01]  /*1e00*/  LDC.64 R4, c[0x0][0xb18] ;  /* 0x0002c600ff047b82 */ /* 0x000f220000000a00 */
[----:B------:R-:W-:-:S07]  /*1e10*/  ISETP.NE.AND P3, PT, R26, 0x1, PT ;  /* 0x000000011a00780c */ /* 0x000fce0003f65270 */
[----:B------:R-:W1:Y:S08]  /*1e20*/  LDC.64 R6, c[0x0][0xb10] ;  /* 0x0002c400ff067b82 */ /* 0x000e700000000a00 */
[----:B------:R-:W2:Y:S08]  /*1e30*/  LDC R16, c[0x0][0xb20] ;  /* 0x0002c800ff107b82 */ /* 0x000eb00000000800 */
[----:B------:R-:W3:Y:S01]  /*1e40*/  LDC R17, c[0x0][0xb0c] ;  /* 0x0002c300ff117b82 */ /* 0x000ee20000000800 */
[----:B----4-:R-:W-:Y:S01]  /*1e50*/  IMAD.HI.U32 R19, R0, R5, RZ ;  /* 0x0000000500137227 */ /* 0x010fe200078e00ff */
[----:B------:R-:W-:-:S03]  /*1e60*/  ISETP.NE.AND P0, PT, R4, 0x1, PT ;  /* 0x000000010400780c */ /* 0x000fc60003f05270 */
[----:B------:R-:W-:-:S03]  /*1e70*/  IMAD.HI.U32 R5, R9, R5, RZ ;  /* 0x0000000509057227 */ /* 0x000fc600078e00ff */
[----:B------:R-:W4:Y:S01]  /*1e80*/  LDC.64 R2, c[0x0][0xb28] ;  /* 0x0002ca00ff027b82 */ /* 0x000f220000000a00 */
[----:B-1----:R-:W-:-:S04]  /*1e90*/  IMAD.HI.U32 R20, R8, R6, RZ ;  /* 0x0000000608147227 */ /* 0x002fc800078e00ff */
[----:B------:R-:W-:Y:S01]  /*1ea0*/  IMAD.HI.U32 R21, R10, R6, RZ ;  /* 0x000000060a157227 */ /* 0x000fe200078e00ff */
[----:B------:R-:W-:Y:S02]  /*1eb0*/  SHF.R.U32.HI R20, RZ, R7, R20 ;  /* 0x00000007ff147219 */ /* 0x000fe40000011614 */
[-C--:B--2---:R-:W-:Y:S02]  /*1ec0*/  SHF.R.U32.HI R19, RZ, R16.reuse, R19 ;  /* 0x00000010ff137219 */ /* 0x084fe40000011613 */
[----:B------:R-:W-:Y:S02]  /*1ed0*/  SHF.R.U32.HI R5, RZ, R16, R5 ;  /* 0x00000010ff057219 */ /* 0x000fe40000011605 */
[----:B------:R-:W-:Y:S02]  /*1ee0*/  SEL R19, R0, R19, !P0 ;  /* 0x0000001300137207 */ /* 0x000fe40004000000 */
[----:B------:R-:W-:Y:S02]  /*1ef0*/  SHF.R.U32.HI R21, RZ, R7, R21 ;  /* 0x00000007ff157219 */ /* 0x000fe40000011615 */
[----:B---3--:R-:W-:-:S02]  /*1f00*/  ISETP.NE.AND P1, PT, R17, 0x1, PT ;  /* 0x000000011100780c */ /* 0x008fc40003f25270 */
[----:B------:R-:W-:Y:S02]  /*1f10*/  SEL R5, R9, R5, !P0 ;  /* 0x0000000509057207 */ /* 0x000fe40004000000 */
[----:B------:R-:W-:Y:S02]  /*1f20*/  SEL R20, R8, R20, !P1 ;  /* 0x0000001408147207 */ /* 0x000fe40004800000 */
[----:B------:R-:W-:Y:S01]  /*1f30*/  SEL R21, R10, R21, !P1 ;  /* 0x000000150a157207 */ /* 0x000fe20004800000 */
[----:B----4-:R-:W-:-:S04]  /*1f40*/  IMAD.HI.U32 R18, R19, R2, RZ ;  /* 0x0000000213127227 */ /* 0x010fc800078e00ff */
        /* <DEDUP_REMOVED lines=10> */
[----:B------:R-:W-:-:S04]  /*1ff0*/  @!P0 IMAD.HI.U32 R7, R21, R2, RZ ;  /* 0x0000000215078227 */ /* 0x000fc800078e00ff */
[----:B------:R-:W-:Y:S01]  /*2000*/  IMAD.MOV R2, RZ, RZ, -R6 ;  /* 0x000000ffff027224 */ /* 0x000fe200078e0a06 */
[----:B------:R-:W-:Y:S02]  /*2010*/  @!P0 SHF.R.U32.HI R3, RZ, R3, R7 ;  /* 0x00000003ff038219 */ /* 0x000fe40000011607 */
[----:B------:R-:W-:Y:S01]  /*2020*/  IADD3 R7, PT, PT, -R5, RZ, RZ ;  /* 0x000000ff05077210 */ /* 0x000fe20007ffe1ff */
[----:B------:R-:W-:Y:S01]  /*2030*/  IMAD R2, R26, R2, R5 ;  /* 0x000000021a027224 */ /* 0x000fe200078e0205 */
        /* <DEDUP_REMOVED lines=10> */
.L_x_33:
[----:B------:R-:W1:Y:S02]  /*20e0*/  LDCU UR8, c[0x0][0xb30] ;  /* 0x00016600ff0877ac */ /* 0x000e640008000800 */
[----:B-1----:R-:W-:-:S09]  /*20f0*/  UISETP.NE.AND UP0, UPT, UR8, 0x1, UPT ;  /* 0x000000010800788c */ /* 0x002fd2000bf05270 */
[----:B------:R-:W-:Y:S05]  /*2100*/  BRA.U UP0, `(.L_x_34) ;  /* 0x0000000100407547 */ /* 0x000fea000b800000 */
[----:B------:R-:W1:Y:S08]  /*2110*/  LDC.64 R4, c[0x0][0xb10] ;  /* 0x0002c400ff047b82 */ /* 0x000e700000000a00 */
[----:B------:R-:W2:Y:S08]  /*2120*/  LDC.64 R2, c[0x0][0xb18] ;  /* 0x0002c600ff027b82 */ /* 0x000eb00000000a00 */
[----:B------:R-:W3:Y:S08]  /*2130*/  LDC R6, c[0x0][0xb20] ;  /* 0x0002c800ff067b82 */ /* 0x000ef00000000800 */
[----:B------:R-:W4:Y:S01]  /*2140*/  LDC R7, c[0x0][0xb0c] ;  /* 0x0002c300ff077b82 */ /* 0x000f220000000800 */
[----:B-1----:R-:W-:-:S05]  /*2150*/  IMAD.HI.U32 R4, R10, R4, RZ ;  /* 0x000000040a047227 */ /* 0x002fca00078e00ff */
[----:B------:R-:W-:Y:S01]  /*2160*/  SHF.R.U32.HI R4, RZ, R5, R4 ;  /* 0x00000005ff047219 */ /* 0x000fe20000011604 */
[----:B--2---:R-:W-:Y:S01]  /*2170*/  IMAD.HI.U32 R3, R9, R3, RZ ;  /* 0x0000000309037227 */ /* 0x004fe200078e00ff */
[----:B------:R-:W-:-:S04]  /*2180*/  ISETP.NE.AND P0, PT, R2, 0x1, PT ;  /* 0x000000010200780c */ /* 0x000fc80003f05270 */
[----:B---3--:R-:W-:-:S04]  /*2190*/  SHF.R.U32.HI R3, RZ, R6, R3 ;  /* 0x00000006ff037219 */ /* 0x008fc80000011603 */
[----:B------:R-:W-:Y:S02]  /*21a0*/  SEL R3, R9, R3, !P0 ;  /* 0x0000000309037207 */ /* 0x000fe40004000000 */
[----:B----4-:R-:W-:-:S04]  /*21b0*/  ISETP.NE.AND P1, PT, R7, 0x1, PT ;  /* 0x000000010700780c */ /* 0x010fc80003f25270 */
[----:B------:R-:W-:-:S05]  /*21c0*/  SEL R4, R10, R4, !P1 ;  /* 0x000000040a047207 */ /* 0x000fca0004800000 */
[----:B------:R-:W-:Y:S02]  /*21d0*/  IMAD.IADD R5, R3, 0x1, -R4 ;  /* 0x0000000103057824 */ /* 0x000fe400078e0a04 */
[----:B------:R-:W-:Y:S02]  /*21e0*/  IMAD.IADD R3, R4, 0x1, -R3 ;  /* 0x0000000104037824 */ /* 0x000fe400078e0a03 */
[----:B------:R-:W-:Y:S02]  /*21f0*/  IMAD R10, R5, R7, R10 ;  /* 0x00000007050a7224 */ /* 0x000fe400078e020a */
[----:B------:R-:W-:-:S07]  /*2200*/  IMAD R9, R3, R2, R9 ;  /* 0x0000000203097224 */ /* 0x000fce00078e0209 */
.L_x_34:
[----:B------:R-:W-:Y:S01]  /*2210*/  VIADD R14, R14, 0x1 ;  /* 0x000000010e0e7836 */ /* 0x000fe20000000000 */
[----:B------:R-:W-:Y:S01]  /*2220*/  PLOP3.LUT P1, PT, PT, PT, PT, 0x80, 0x8 ;  /* 0x000000000008781c */ /* 0x000fe20003f2f070 */
[----:B------:R-:W-:Y:S02]  /*2230*/  IMAD.IADD R21, R10, 0x1, R59 ;  /* 0x000000010a157824 */ /* 0x000fe400078e023b */
[----:B------:R-:W-:Y:S01]  /*2240*/  IMAD.IADD R20, R9, 0x1, R58 ;  /* 0x0000000109147824 */ /* 0x000fe200078e023a */
[----:B------:R-:W-:-:S04]  /*2250*/  ISETP.NE.AND P0, PT, R14, 0x2, PT ;  /* 0x000000020e00780c */ /* 0x000fc80003f05270 */
[----:B------:R-:W-:Y:S02]  /*2260*/  SEL R2, RZ, 0x1, P0 ;  /* 0x00000001ff027807 */ /* 0x000fe40000000000 */
[----:B------:R-:W-:Y:S02]  /*2270*/  SEL R14, R14, RZ, P0 ;  /* 0x000000ff0e0e7207 */ /* 0x000fe40000000000 */
[----:B------:R-:W-:Y:S01]  /*2280*/  LOP3.LUT R13, R13, R2, RZ, 0x3c, !PT ;  /* 0x000000020d0d7212 */ /* 0x000fe200078e3cff */
[----:B------:R-:W-:Y:S06]  /*2290*/  @P2 BRA `(.L_x_35) ;  /* 0xfffffff000a02947 */ /* 0x000fec000383ffff */
[----:B------:R-:W-:Y:S01]  /*22a0*/  UIADD3 UR4, UPT, UPT, UR4, 0x20, URZ ;  /* 0x0000002004047890 */ /* 0x000fe2000fffe0ff */
[----:B------:R-:W-:-:S03]  /*22b0*/  SHF.L.U32 R2, R15, 0x1f, RZ ;  /* 0x0000001f0f027819 */ /* 0x000fc600000006ff */
[----:B------:R-:W-:-:S09]  /*22c0*/  ULEA UR5, UR6, UR4, 0x3 ;  /* 0x0000000406057291 */ /* 0x000fd2000f8e18ff */
[----:B------:R-:W1:Y:S02]  /*22d0*/  SYNCS.PHASECHK.TRANS64.TRYWAIT P0, [UR5], R2 ;  /* 0x00000002ff0075a7 */ /* 0x000e640008001105 */
[----:B-1----:R-:W-:Y:S05]  /*22e0*/  @!P0 BRA `(.L_x_36) ;  /* 0x0000004800bc8947 */ /* 0x002fea0003800000 */
.L_x_120:
[----:B------:R-:W-:-:S04]  /*22f0*/  UIADD3 UR6, UPT, UPT, UR6, 0x1, URZ ;  /* 0x0000000106067890 */ /* 0x000fc8000fffe0ff */
[----:B------:R-:W-:-:S04]  /*2300*/  UISETP.NE.AND UP0, UPT, UR6, 0x4, UPT ;  /* 0x000000040600788c */ /* 0x000fc8000bf05270 */
[----:B------:R-:W-:Y:S02]  /*2310*/  USEL UR7, URZ, 0x1, UP0 ;  /* 0x00000001ff077887 */ /* 0x000fe40008000000 */
[----:B------:R-:W-:-:S04]  /*2320*/  USEL UR6, UR6, URZ, UP0 ;  /* 0x000000ff06067287 */ /* 0x000fc80008000000 */
[----:B------:R-:W-:Y:S01]  /*2330*/  ULEA UR5, UR6, UR4, 0x3 ;  /* 0x0000000406057291 */ /* 0x000fe2000f8e18ff */
[----:B-1----:R-:W-:-:S04]  /*2340*/  LOP3.LUT R2, R15, UR7, RZ, 0x3c, !PT ;  /* 0x000000070f027c12 */ /* 0x002fc8000f8e3cff */
[----:B------:R-:W-:-:S04]  /*2350*/  SHF.L.U32 R3, R2, 0x1f, RZ ;  /* 0x0000001f02037819 */ /* 0x000fc800000006ff */
[----:B------:R-:W1:Y:S02]  /*2360*/  SYNCS.PHASECHK.TRANS64.TRYWAIT P0, [UR5], R3 ;  /* 0x00000003ff0075a7 */ /* 0x000e640008001105 */
[----:B-1----:R-:W-:Y:S05]  /*2370*/  @!P0 BRA `(.L_x_37) ;  /* 0x0000004800b08947 */ /* 0x002fea0003800000 */
.L_x_122:
[----:B------:R-:W-:-:S04]  /*2380*/  UIADD3 UR6, UPT, UPT, UR6, 0x1, URZ ;  /* 0x0000000106067890 */ /* 0x000fc8000fffe0ff */
[----:B------:R-:W-:-:S04]  /*2390*/  UISETP.NE.AND UP0, UPT, UR6, 0x4, UPT ;  /* 0x000000040600788c */ /* 0x000fc8000bf05270 */
[----:B------:R-:W-:Y:S02]  /*23a0*/  USEL UR7, URZ, 0x1, UP0 ;  /* 0x00000001ff077887 */ /* 0x000fe40008000000 */
[----:B------:R-:W-:-:S04]  /*23b0*/  USEL UR6, UR6, URZ, UP0 ;  /* 0x000000ff06067287 */ /* 0x000fc80008000000 */
[----:B------:R-:W-:Y:S01]  /*23c0*/  ULEA UR5, UR6, UR4, 0x3 ;  /* 0x0000000406057291 */ /* 0x000fe2000f8e18ff */
[----:B------:R-:W-:-:S04]  /*23d0*/  LOP3.LUT R2, R2, UR7, RZ, 0x3c, !PT ;  /* 0x0000000702027c12 */ /* 0x000fc8000f8e3cff */
[----:B-1----:R-:W-:-:S04]  /*23e0*/  SHF.L.U32 R3, R2, 0x1f, RZ ;  /* 0x0000001f02037819 */ /* 0x002fc800000006ff */
[----:B------:R-:W1:Y:S02]  /*23f0*/  SYNCS.PHASECHK.TRANS64.TRYWAIT P0, [UR5], R3 ;  /* 0x00000003ff0075a7 */ /* 0x000e640008001105 */
[----:B-1----:R-:W-:Y:S05]  /*2400*/  @!P0 BRA `(.L_x_38) ;  /* 0x0000004800a48947 */ /* 0x002fea0003800000 */
.L_x_124:
[----:B------:R-:W-:-:S04]  /*2410*/  UIADD3 UR6, UPT, UPT, UR6, 0x1, URZ ;  /* 0x0000000106067890 */ /* 0x000fc8000fffe0ff */
[----:B------:R-:W-:-:S04]  /*2420*/  UISETP.NE.AND UP0, UPT, UR6, 0x4, UPT ;  /* 0x000000040600788c */ /* 0x000fc8000bf05270 */
[----:B------:R-:W-:Y:S02]  /*2430*/  USEL UR5, URZ, 0x1, UP0 ;  /* 0x00000001ff057887 */ /* 0x000fe40008000000 */
[----:B------:R-:W-:-:S04]  /*2440*/  USEL UR6, UR6, URZ, UP0 ;  /* 0x000000ff06067287 */ /* 0x000fc80008000000 */
[----:B------:R-:W-:Y:S01]  /*2450*/  ULEA UR6, UR6, UR4, 0x3 ;  /* 0x0000000406067291 */ /* 0x000fe2000f8e18ff */
[----:B------:R-:W-:-:S04]  /*2460*/  LOP3.LUT R2, R2, UR5, RZ, 0x3c, !PT ;  /* 0x0000000502027c12 */ /* 0x000fc8000f8e3cff */
[----:B------:R-:W-:Y:S01]  /*2470*/  SHF.L.U32 R2, R2, 0x1f, RZ ;  /* 0x0000001f02027819 */ /* 0x000fe200000006ff */
[----:B-1--4-:R-:W-:-:S07]  /*2480*/  IMAD.U32 R0, RZ, RZ, UR6 ;  /* 0x00000006ff007e24 */ /* 0x012fce000f8e00ff */
.L_x_39:
[----:B-1----:R1:W2:Y:S02]  /*2490*/  SYNCS.PHASECHK.TRANS64.TRYWAIT P0, [R0+URZ], R2 ;  /* 0x00000002000075a7 */ /* 0x0022a400080011ff */
[----:B--2---:R-:W-:Y:S05]  /*24a0*/  @!P0 NANOSLEEP.SYNCS 0x989680 ;  /* 0x009896800000895d */ /* 0x004fea0003900000 */
[----:B------:R-:W2:Y:S02]  /*24b0*/  @!P0 SYNCS.PHASECHK.TRANS64 P0, [R0+URZ], R2 ;  /* 0x00000002000085a7 */ /* 0x000ea400080010ff */
[----:B--2---:R-:W-:Y:S05]  /*24c0*/  @P0 EXIT ;  /* 0x000000000000094d */ /* 0x004fea0003800000 */
[----:B------:R-:W-:Y:S05]  /*24d0*/  BRA `(.L_x_39) ;  /* 0xfffffffc00ec7947 */ /* 0x000fea000383ffff */
.L_x_17:
[----:B------:R-:W-:-:S04]  /*24e0*/  UISETP.NE.AND UP1, UPT, UR37, URZ, UPT ;  /* 0x000000ff2500728c */ /* 0x000fc8000bf25270 */
[----:B------:R-:W-:-:S09]  /*24f0*/  UISETP.NE.OR UP1, UPT, UR8, 0x1, UP1 ;  /* 0x000000010800788c */ /* 0x000fd20008f25670 */
[----:B------:R-:W-:Y:S05]  /*2500*/  BRA.U UP1, `(.L_x_40) ;  /* 0x0000000501487547 */ /* 0x000fea000b800000 */
[----:B------:R-:W-:Y:S01]  /*2510*/  ISETP.NE.AND P2, PT, R2, RZ, PT ;  /* 0x000000ff0200720c */ /* 0x000fe20003f45270 */
[----:B------:R-:W-:Y:S01]  /*2520*/  IMAD.MOV.U32 R12, RZ, RZ, 0x1 ;  /* 0x00000001ff0c7424 */ /* 0x000fe200078e00ff */
[----:B------:R-:W-:Y:S02]  /*2530*/  CS2R R10, SRZ ;  /* 0x00000000000a7805 */ /* 0x000fe4000001ff00 */
[----:B------:R-:W-:Y:S01]  /*2540*/  CS2R R8, SRZ ;  /* 0x0000000000087805 */ /* 0x000fe2000001ff00 */
[----:B------:R-:W-:Y:S01]  /*2550*/  UMOV UR4, 0x400 ;  /* 0x0000040000047882 */ /* 0x000fe20000000000 */
[----:B------:R-:W-:Y:S01]  /*2560*/  UMOV UR6, URZ ;  /* 0x000000ff00067c82 */ /* 0x000fe20008000000 */
[----:B------:R-:W-:-:S12]  /*2570*/  ULEA UR37, UR37, UR4, 0x18 ;  /* 0x0000000425257291 */ /* 0x000fd8000f8ec0ff */
.L_x_44:
[----:B------:R-:W-:Y:S02]  /*2580*/  LEA R0, R8, UR37, 0x3 ;  /* 0x0000002508007c11 */ /* 0x000fe4000f8e18ff */
[----:B------:R-:W-:-:S03]  /*2590*/  SHF.L.U32 R4, R9, 0x1f, RZ ;  /* 0x0000001f09047819 */ /* 0x000fc600000006ff */
[----:B------:R-:W-:Y:S01]  /*25a0*/  VIADD R5, R0, 0xf0 ;  /* 0x000000f000057836 */ /* 0x000fe20000000000 */
[----:B------:R-:W1:Y:S02]  /*25b0*/  SYNCS.PHASECHK.TRANS64.TRYWAIT P0, [R0+URZ+0xe0], R4 ;  /* 0x0000e004000075a7 */ /* 0x000e6400080011ff */
[----:B-1----:R-:W-:Y:S05]  /*25c0*/  @!P0 BRA `(.L_x_41) ;  /* 0x00000048004c8947 */ /* 0x002fea0003800000 */
.L_x_125:
[----:B------:R-:W-:Y:S01]  /*25d0*/  ULEA UR5, UR6, UR37, 0x3 ;  /* 0x0000002506057291 */ /* 0x000fe2000f8e18ff */
[----:B-1----:R-:W-:Y:S01]  /*25e0*/  PRMT R0, RZ, 0x654, R5 ;  /* 0x00000654ff007816 */ /* 0x002fe20000000005 */
[----:B------:R-:W-:Y:S01]  /*25f0*/  @!P2 IMAD.MOV.U32 R4, RZ, RZ, 0x10 ;  /* 0x00000010ff04a424 */ /* 0x000fe200078e00ff */
[----:B------:R-:W-:Y:S01]  /*2600*/  SHF.L.U32 R5, R12, 0x1f, RZ ;  /* 0x0000001f0c057819 */ /* 0x000fe200000006ff */
[----:B------:R-:W-:Y:S01]  /*2610*/  UIADD3 UR4, UPT, UPT, UR5, 0x80, URZ ;  /* 0x0000008005047890 */ /* 0x000fe2000fffe0ff */
[----:B------:R1:W-:Y:S05]  /*2620*/  SYNCS.ARRIVE.TRANS64.RED.A1T0 RZ, [R0+URZ], RZ ;  /* 0x000000ff00ff79a7 */ /* 0x0003ea00081004ff */
[----:B------:R-:W-:Y:S01]  /*2630*/  IMAD.U32 R6, RZ, RZ, UR4 ;  /* 0x00000004ff067e24 */ /* 0x000fe2000f8e00ff */
[----:B------:R-:W2:Y:S04]  /*2640*/  SYNCS.PHASECHK.TRANS64.TRYWAIT P0, [UR5+0x90], R5 ;  /* 0x00009005ff0075a7 */ /* 0x000ea80008001105 */
[----:B------:R-:W-:Y:S01]  /*2650*/  PRMT R6, R2, 0x654, R6 ;  /* 0x0000065402067816 */ /* 0x000fe20000000006 */
[----:B-12---:R-:W-:Y:S06]  /*2660*/  @!P0 BRA `(.L_x_42) ;  /* 0x0000004800388947 */ /* 0x006fec0003800000 */
.L_x_127:
[----:B------:R-:W-:Y:S01]  /*2670*/  ULEA UR4, UR6, UR37, 0x4 ;  /* 0x0000002506047291 */ /* 0x000fe2000f8e20ff */
[----:B------:R-:W-:Y:S01]  /*2680*/  SEL R3, R6, R3, !P2 ;  /* 0x0000000306037207 */ /* 0x000fe20005000000 */
[----:B------:R-:W-:Y:S01]  /*2690*/  UIADD3 UR5, UPT, UPT, UR5, 0x80, URZ ;  /* 0x0000008005057890 */ /* 0x000fe2000fffe0ff */
[----:B-1----:R-:W-:Y:S01]  /*26a0*/  LEA R0, R11, UR37, 0x3 ;  /* 0x000000250b007c11 */ /* 0x002fe2000f8e18ff */
[----:B------:R-:W-:Y:S01]  /*26b0*/  UIADD3 UR4, UPT, UPT, UR4, 0x110, URZ ;  /* 0x0000011004047890 */ /* 0x000fe2000fffe0ff */
[----:B------:R1:W-:Y:S01]  /*26c0*/  @!P2 SYNCS.ARRIVE.TRANS64.RED RZ, [R3+URZ], R4 ;  /* 0x0000000403ffa9a7 */ /* 0x0003e200080004ff */
[----:B------:R-:W-:Y:S01]  /*26d0*/  UIADD3 UR6, UPT, UPT, UR6, 0x1, URZ ;  /* 0x0000000106067890 */ /* 0x000fe2000fffe0ff */
[----:B------:R-:W-:-:S03]  /*26e0*/  VIADD R8, R8, 0x1 ;  /* 0x0000000108087836 */ /* 0x000fc60000000000 */
[----:B------:R-:W-:Y:S02]  /*26f0*/  UISETP.NE.AND UP0, UPT, UR6, 0x2, UPT ;  /* 0x000000020600788c */ /* 0x000fe4000bf05270 */
[----:B------:R-:W-:Y:S01]  /*2700*/  ISETP.NE.AND P0, PT, R8, 0x2, PT ;  /* 0x000000020800780c */ /* 0x000fe20003f05270 */
[----:B------:R-:W-:Y:S06]  /*2710*/  UGETNEXTWORKID.BROADCAST [UR4], [UR5] ;  /* 0x00000000040073ca */ /* 0x000fec0008000100 */
[----:B------:R-:W-:Y:S02]  /*2720*/  USEL UR4, URZ, 0x1, UP0 ;  /* 0x00000001ff047887 */ /* 0x000fe40008000000 */
[----:B------:R-:W-:-:S04]  /*2730*/  USEL UR6, UR6, URZ, UP0 ;  /* 0x000000ff06067287 */ /* 0x000fc80008000000 */
[----:B------:R-:W-:Y:S02]  /*2740*/  LOP3.LUT R12, R12, UR4, RZ, 0x3c, !PT ;  /* 0x000000040c0c7c12 */ /* 0x000fe4000f8e3cff */
[----:B-1----:R-:W-:-:S04]  /*2750*/  SHF.L.U32 R4, R10, 0x1f, RZ ;  /* 0x0000001f0a047819 */ /* 0x002fc800000006ff */
[----:B------:R-:W1:Y:S02]  /*2760*/  SYNCS.PHASECHK.TRANS64.TRYWAIT P1, [R0+URZ+0x80], R4 ;  /* 0x00008004000075a7 */ /* 0x000e6400080211ff */
[----:B-1----:R-:W-:Y:S05]  /*2770*/  @!P1 BRA `(.L_x_43) ;  /* 0x00000048000c9947 */ /* 0x002fea0003800000 */
.L_x_128:
[C---:B-1----:R-:W-:Y:S01]  /*2780*/  LEA R4, R11.reuse, UR37, 0x4 ;  /* 0x000000250b047c11 */ /* 0x042fe2000f8e20ff */
[----:B------:R-:W-:Y:S01]  /*2790*/  VIADD R0, R0, 0x90 ;  /* 0x0000009000007836 */ /* 0x000fe20000000000 */
[----:B------:R-:W-:Y:S01]  /*27a0*/  SEL R8, R8, RZ, P0 ;  /* 0x000000ff08087207 */ /* 0x000fe20000000000 */
[----:B------:R-:W-:-:S03]  /*27b0*/  VIADD R11, R11, 0x1 ;  /* 0x000000010b0b7836 */ /* 0x000fc60000000000 */
[----:B------:R-:W1:Y:S01]  /*27c0*/  LDS.128 R4, [R4+0x110] ;  /* 0x0001100004047984 */ /* 0x000e620000000c00 */
[----:B------:R-:W-:Y:S02]  /*27d0*/  PRMT R0, RZ, 0x654, R0 ;  /* 0x00000654ff007816 */ /* 0x000fe40000000000 */
[C---:B------:R-:W-:Y:S01]  /*27e0*/  ISETP.NE.AND P1, PT, R11.reuse, 0x2, PT ;  /* 0x000000020b00780c */ /* 0x040fe20003f25270 */
[----:B------:R-:W-:Y:S01]  /*27f0*/  @!PT LDS RZ, [RZ] ;  /* 0x00000000fffff984 */ /* 0x000fe20000000800 */
[----:B------:R-:W-:Y:S01]  /*2800*/  @!PT LDS RZ, [RZ] ;  /* 0x00000000fffff984 */ /* 0x000fe20000000800 */
[----:B------:R-:W-:Y:S01]  /*2810*/  @!PT LDS RZ, [RZ] ;  /* 0x00000000fffff984 */ /* 0x000fe20000000800 */
[----:B------:R-:W-:Y:S01]  /*2820*/  @!PT LDS RZ, [RZ] ;  /* 0x00000000fffff984 */ /* 0x000fe20000000800 */
[----:B------:R2:W-:Y:S06]  /*2830*/  MEMBAR.ALL.CTA ;  /* 0x0000000000007992 */ /* 0x0005ec0000008000 */
[----:B--2---:R-:W2:Y:S01]  /*2840*/  FENCE.VIEW.ASYNC.S ;  /* 0x00000000000073c6 */ /* 0x004ea20000000000 */
[----:B------:R-:W-:Y:S01]  /*2850*/  SEL R11, R11, RZ, P1 ;  /* 0x000000ff0b0b7207 */ /* 0x000fe20000800000 */
[----:B--2---:R2:W-:Y:S01]  /*2860*/  SYNCS.ARRIVE.TRANS64.RED.A1T0 RZ, [R0+URZ], RZ ;  /* 0x000000ff00ff79a7 */ /* 0x0045e200081004ff */
[----:B-1----:R-:W-:-:S02]  /*2870*/  LOP3.LUT P3, RZ, R6, 0x1, RZ, 0xc0, !PT ;  /* 0x0000000106ff7812 */ /* 0x002fc4000786c0ff */
[----:B------:R-:W-:-:S04]  /*2880*/  SEL R4, RZ, 0x1, P1 ;  /* 0x00000001ff047807 */ /* 0x000fc80000800000 */
[----:B------:R-:W-:Y:S02]  /*2890*/  LOP3.LUT R10, R10, R4, RZ, 0x3c, !PT ;  /* 0x000000040a0a7212 */ /* 0x000fe400078e3cff */
[----:B--2---:R-:W-:-:S04]  /*28a0*/  SEL R0, RZ, 0x1, P0 ;  /* 0x00000001ff007807 */ /* 0x004fc80000000000 */
[----:B------:R-:W-:Y:S01]  /*28b0*/  LOP3.LUT R9, R9, R0, RZ, 0x3c, !PT ;  /* 0x0000000009097212 */ /* 0x000fe200078e3cff */
[----:B------:R-:W-:Y:S06]  /*28c0*/  @P3 BRA `(.L_x_44) ;  /* 0xfffffffc002c3947 */ /* 0x000fec000383ffff */
[----:B------:R-:W-:Y:S01]  /*28d0*/  ULEA UR5, UR6, UR37, 0x3 ;  /* 0x0000002506057291 */ /* 0x000fe2000f8e18ff */
[----:B------:R-:W-:-:S08]  /*28e0*/  SHF.L.U32 R2, R12, 0x1f, RZ ;  /* 0x0000001f0c027819 */ /* 0x000fd000000006ff */
[----:B------:R-:W1:Y:S02]  /*28f0*/  SYNCS.PHASECHK.TRANS64 P0, [UR5+0x90], R2 ;  /* 0x00009002ff0075a7 */ /* 0x000e640008001005 */
[----:B-1----:R-:W-:Y:S05]  /*2900*/  @P0 BRA `(.L_x_45) ;  /* 0x0000000000080947 */ /* 0x002fea0003800000 */
[----:B------:R-:W1:Y:S02]  /*2910*/  SYNCS.PHASECHK.TRANS64.TRYWAIT P0, [UR5+0x90], R2 ;  /* 0x00009002ff0075a7 */ /* 0x000e640008001105 */
[----:B-1----:R-:W-:Y:S05]  /*2920*/  @!P0 BRA `(.L_x_46) ;  /* 0x0000004400b48947 */ /* 0x002fea0003800000 */
.L_x_45:
[----:B------:R-:W-:-:S04]  /*2930*/  UIADD3 UR4, UPT, UPT, UR6, 0x1, URZ ;  /* 0x0000000106047890 */ /* 0x000fc8000fffe0ff */
[----:B------:R-:W-:-:S04]  /*2940*/  UISETP.NE.AND UP0, UPT, UR4, 0x2, UPT ;  /* 0x000000020400788c */ /* 0x000fc8000bf05270 */
[----:B------:R-:W-:Y:S02]  /*2950*/  USEL UR7, URZ, 0x1, UP0 ;  /* 0x00000001ff077887 */ /* 0x000fe40008000000 */
[----:B------:R-:W-:-:S04]  /*2960*/  USEL UR4, UR4, URZ, UP0 ;  /* 0x000000ff04047287 */ /* 0x000fc80008000000 */
[----:B------:R-:W-:Y:S01]  /*2970*/  ULEA UR4, UR4, UR37, 0x3 ;  /* 0x0000002504047291 */ /* 0x000fe2000f8e18ff */
[----:B-1----:R-:W-:-:S04]  /*2980*/  LOP3.LUT R2, R12, UR7, RZ, 0x3c, !PT ;  /* 0x000000070c027c12 */ /* 0x002fc8000f8e3cff */
[----:B------:R-:W-:-:S04]  /*2990*/  SHF.L.U32 R0, R2, 0x1f, RZ ;  /* 0x0000001f02007819 */ /* 0x000fc800000006ff */
[----:B------:R-:W1:Y:S02]  /*29a0*/  SYNCS.PHASECHK.TRANS64 P0, [UR4+0x90], R0 ;  /* 0x00009000ff0075a7 */ /* 0x000e640008001004 */
[----:B-1----:R-:W-:Y:S05]  /*29b0*/  @P0 EXIT ;  /* 0x000000000000094d */ /* 0x002fea0003800000 */
[----:B------:R-:W-:Y:S02]  /*29c0*/  SHF.L.U32 R2, R2, 0x1f, RZ ;  /* 0x0000001f02027819 */ /* 0x000fe400000006ff */
[----:B------:R-:W-:-:S07]  /*29d0*/  MOV R0, UR4 ;  /* 0x0000000400007c02 */ /* 0x000fce0008000f00 */
.L_x_47:
[----:B-1----:R1:W2:Y:S02]  /*29e0*/  SYNCS.PHASECHK.TRANS64.TRYWAIT P0, [R0+URZ+0x90], R2 ;  /* 0x00009002000075a7 */ /* 0x0022a400080011ff */
[----:B--2---:R-:W-:Y:S05]  /*29f0*/  @!P0 NANOSLEEP.SYNCS 0x989680 ;  /* 0x009896800000895d */ /* 0x004fea0003900000 */
[----:B------:R-:W2:Y:S02]  /*2a00*/  @!P0 SYNCS.PHASECHK.TRANS64 P0, [R0+URZ+0x90], R2 ;  /* 0x00009002000085a7 */ /* 0x000ea400080010ff */
[----:B--2---:R-:W-:Y:S05]  /*2a10*/  @P0 EXIT ;  /* 0x000000000000094d */ /* 0x004fea0003800000 */
[----:B------:R-:W-:Y:S05]  /*2a20*/  BRA `(.L_x_47) ;  /* 0xfffffffc00ec7947 */ /* 0x000fea000383ffff */
.L_x_40:
[----:B------:R-:W-:-:S09]  /*2a30*/  UISETP.NE.AND UP1, UPT, UR8, URZ, UPT ;  /* 0x000000ff0800728c */ /* 0x000fd2000bf25270 */
[----:B------:R-:W-:Y:S05]  /*2a40*/  BRA.U UP1, `(.L_x_48) ;  /* 0x0000000d01947547 */ /* 0x000fea000b800000 */
[----:B------:R-:W-:Y:S01]  /*2a50*/  UMOV UR4, 0x40 ;  /* 0x0000004000047882 */ /* 0x000fe20000000000 */
[----:B------:R-:W-:Y:S01]  /*2a60*/  NOP ;  /* 0x0000000000007918 */ /* 0x000fe20000000000 */
[----:B------:R-:W-:Y:S01]  /*2a70*/  ULEA UR4, UR37, UR4, 0x18 ;  /* 0x0000000425047291 */ /* 0x000fe2000f8ec0ff */
[----:B------:R-:W-:Y:S02]  /*2a80*/  UMOV UR5, 0x400 ;  /* 0x0000040000057882 */ /* 0x000fe40000000000 */
[----:B------:R-:W-:-:S06]  /*2a90*/  ULEA UR37, UR37, UR5, 0x18 ;  /* 0x0000000525257291 */ /* 0x000fcc000f8ec0ff */
[----:B------:R-:W1:Y:S02]  /*2aa0*/  LDS.U8 R0, [UR4+0x1c] ;  /* 0x00001c04ff007984 */ /* 0x000e640008000000 */
[----:B-1----:R-:W-:-:S13]  /*2ab0*/  ISETP.NE.AND P0, PT, R0, RZ, PT ;  /* 0x000000ff0000720c */ /* 0x002fda0003f05270 */
[----:B------:R-:W-:Y:S05]  /*2ac0*/  @P0 BRA `(.L_x_49) ;  /* 0x0000000000580947 */ /* 0x000fea0003800000 */
[----:B------:R-:W-:-:S13]  /*2ad0*/  ELECT P0, URZ, PT ;  /* 0x0000000000ff782f */ /* 0x000fda0003800000 */
[----:B------:R-:W-:Y:S05]  /*2ae0*/  @!P0 BRA `(.L_x_50) ;  /* 0x0000000000608947 */ /* 0x000fea0003800000 */
[----:B------:R-:W-:Y:S01]  /*2af0*/  UMOV UR5, 0x10 ;  /* 0x0000001000057882 */ /* 0x000fe20000000000 */
[----:B------:R-:W-:Y:S01]  /*2b00*/  HFMA2 R0, -RZ, RZ, 0, 5.9604644775390625e-08 ;  /* 0x00000001ff007431 */ /* 0x000fe200000001ff */
[----:B------:R-:W-:-:S03]  /*2b10*/  MOV R2, 0xffff ;  /* 0x0000ffff00027802 */ /* 0x000fc60000000f00 */
[----:B------:R-:W-:Y:S04]  /*2b20*/  DEPBAR.LE SB1, 0x36 ;  /* 0x00009d800000791a */ /* 0x000fe80000000000 */
[----:B------:R-:W1:Y:S02]  /*2b30*/  UTCATOMSWS.FIND_AND_SET.ALIGN UP0, UR5, UR5 ;  /* 0x00000005000575e3 */ /* 0x000e640008000800 */
[----:B-1----:R-:W-:Y:S01]  /*2b40*/  MOV R3, UR5 ;  /* 0x0000000500037c02 */ /* 0x002fe20008000f00 */
[----:B------:R-:W-:Y:S06]  /*2b50*/  BRA.U UP0, `(.L_x_51) ;  /* 0x0000000100187547 */ /* 0x000fec000b800000 */
.L_x_52:
[----:B------:R-:W-:Y:S05]  /*2b60*/  NANOSLEEP 0x64 ;  /* 0x000000640000795d */ /* 0x000fea0003800000 */
[----:B------:R-:W-:-:S05]  /*2b70*/  UMOV UR5, 0x10 ;  /* 0x0000001000057882 */ /* 0x000fca0000000000 */
[----:B------:R-:W-:Y:S04]  /*2b80*/  DEPBAR.LE SB1, 0x36 ;  /* 0x00009d800000791a */ /* 0x000fe80000000000 */
[----:B------:R-:W1:Y:S02]  /*2b90*/  UTCATOMSWS.FIND_AND_SET.ALIGN UP0, UR5, UR5 ;  /* 0x00000005000575e3 */ /* 0x000e640008000800 */
[----:B-1----:R-:W-:Y:S01]  /*2ba0*/  MOV R3, UR5 ;  /* 0x0000000500037c02 */ /* 0x002fe20008000f00 */
[----:B------:R-:W-:Y:S05]  /*2bb0*/  BRA.U !UP0, `(.L_x_52) ;  /* 0xfffffffd08e87547 */ /* 0x000fea000b83ffff */
.L_x_51:
[-C--:B------:R-:W-:Y:S02]  /*2bc0*/  SHF.L.U32 R2, R2, R3.reuse, RZ ;  /* 0x0000000302027219 */ /* 0x080fe400000006ff */
[----:B------:R-:W-:Y:S01]  /*2bd0*/  SHF.L.U32 R0, R0, R3, RZ ;  /* 0x0000000300007219 */ /* 0x000fe200000006ff */
[----:B------:R-:W-:Y:S02]  /*2be0*/  IMAD.SHL.U32 R3, R3, 0x20, RZ ;  /* 0x0000002003037824 */ /* 0x000fe400078e00ff */
[----:B------:R1:W-:Y:S04]  /*2bf0*/  ATOMS.OR RZ, [UR4+0x14], R2 ;  /* 0x00001402ffff798c */ /* 0x0003e8000b000004 */
[----:B------:R1:W-:Y:S04]  /*2c00*/  ATOMS.OR RZ, [UR4+0x18], R0 ;  /* 0x00001800ffff798c */ /* 0x0003e8000b000004 */
[----:B------:R1:W-:Y:S01]  /*2c10*/  STS [UR37+0x130], R3 ;  /* 0x00013003ff007988 */ /* 0x0003e20008000825 */
[----:B------:R-:W-:Y:S05]  /*2c20*/  BRA `(.L_x_50) ;  /* 0x0000000000107947 */ /* 0x000fea0003800000 */
.L_x_49:
[----:B------:R-:W-:Y:S02]  /*2c30*/  MOV R0, 0xffffffff ;  /* 0xffffffff00007802 */ /* 0x000fe40000000f00 */
[----:B------:R-:W-:-:S03]  /*2c40*/  MOV R2, 0x2c70 ;  /* 0x00002c7000027802 */ /* 0x000fc60000000f00 */
[----:B------:R1:W-:Y:S04]  /*2c50*/  STS [UR37+0x130], R0 ;  /* 0x00013000ff007988 */ /* 0x0003e80008000825 */
[----:B-1-3-5:R-:W-:Y:S05]  /*2c60*/  CALL.REL.NOINC `($__internal_1_$__cuda_sm10x_tcgen05_guardrail_trap_phase_invalid_during_alloc) ;  /* 0x0000004800887944 */ /* 0x02afea0003c00000 */
.L_x_50:
[----:B------:R-:W-:Y:S05]  /*2c70*/  WARPSYNC.ALL ;  /* 0x0000000000007948 */ /* 0x000fea0003800000 */
[----:B------:R-:W2:Y:S01]  /*2c80*/  S2UR UR6, SR_CgaCtaId ;  /* 0x00000000000679c3 */ /* 0x000ea20000008800 */
[----:B------:R-:W-:Y:S01]  /*2c90*/  UMOV UR4, 0x400 ;  /* 0x0000040000047882 */ /* 0x000fe20000000000 */
[----:B------:R-:W-:-:S06]  /*2ca0*/  NOP ;  /* 0x0000000000007918 */ /* 0x000fcc0000000000 */
[----:B------:R-:W-:Y:S06]  /*2cb0*/  BAR.ARV 0x6, 0xa0 ;  /* 0x0182800000007b1d */ /* 0x000fec0000002000 */
[----:B------:R-:W4:Y:S01]  /*2cc0*/  LDCU UR7, c[0x0][0x38c] ;  /* 0x00007180ff0777ac */ /* 0x000f220008000800 */
[----:B------:R-:W-:Y:S01]  /*2cd0*/  IMAD.MOV.U32 R11, RZ, RZ, 0x1 ;  /* 0x00000001ff0b7424 */ /* 0x000fe200078e00ff */
[----:B------:R-:W-:Y:S01]  /*2ce0*/  CS2R R8, SRZ ;  /* 0x0000000000087805 */ /* 0x000fe2000001ff00 */
[----:B------:R-:W-:Y:S01]  /*2cf0*/  IMAD.MOV.U32 R10, RZ, RZ, RZ ;  /* 0x000000ffff0a7224 */ /* 0x000fe200078e00ff */
[----:B------:R-:W-:Y:S01]  /*2d00*/  UMOV UR18, URZ ;  /* 0x000000ff00127c82 */ /* 0x000fe20008000000 */
[----:B------:R-:W-:Y:S01]  /*2d10*/  UMOV UR17, URZ ;  /* 0x000000ff00117c82 */ /* 0x000fe20008000000 */
[----:B------:R-:W-:Y:S01]  /*2d20*/  UMOV UR22, 0x0 ;  /* 0x0000000000167882 */ /* 0x000fe20000000000 */
[----:B------:R-:W-:Y:S01]  /*2d30*/  UMOV UR23, 0x4100010 ;  /* 0x0410001000177882 */ /* 0x000fe20000000000 */
[----:B------:R-:W-:Y:S01]  /*2d40*/  UMOV UR20, 0x0 ;  /* 0x0000000000147882 */ /* 0x000fe20000000000 */
[----:B------:R-:W-:Y:S01]  /*2d50*/  UMOV UR21, 0x4100010 ;  /* 0x0410001000157882 */ /* 0x000fe20000000000 */
[----:B--2---:R-:W-:Y:S01]  /*2d60*/  ULEA UR6, UR6, UR4, 0x18 ;  /* 0x0000000406067291 */ /* 0x004fe2000f8ec0ff */
[----:B------:R-:W2:Y:S03]  /*2d70*/  LDCU UR4, c[0x0][0x38c] ;  /* 0x00007180ff0477ac */ /* 0x000ea60008000800 */
[----:B------:R-:W-:-:S02]  /*2d80*/  UIADD3 UR11, UPT, UPT, UR6, 0x3400, URZ ;  /* 0x00003400060b7890 */ /* 0x000fc4000fffe0ff */
[----:B----4-:R-:W-:-:S03]  /*2d90*/  UIADD3 UR7, UPT, UPT, UR7, 0x1f, URZ ;  /* 0x0000001f07077890 */ /* 0x010fc6000fffe0ff */
[----:B-1----:R-:W1:Y:S01]  /*2da0*/  LDS R0, [UR6+0x130] ;  /* 0x00013006ff007984 */ /* 0x002e620008000800 */
[----:B------:R-:W-:Y:S02]  /*2db0*/  UIADD3 UR12, UPT, UPT, UR6, 0x7400, URZ ;  /* 0x00007400060c7890 */ /* 0x000fe4000fffe0ff */
[----:B------:R-:W-:Y:S02]  /*2dc0*/  USHF.R.S32.HI UR5, URZ, 0x1f, UR7 ;  /* 0x0000001fff057899 */ /* 0x000fe40008011407 */
[----:B------:R-:W-:Y:S02]  /*2dd0*/  USHF.R.U32.HI UR11, URZ, 0x4, UR11 ;  /* 0x00000004ff0b7899 */ /* 0x000fe4000801160b */
[----:B------:R-:W-:Y:S02]  /*2de0*/  ULEA.HI UR5, UR5, UR7, URZ, 0x5 ;  /* 0x0000000705057291 */ /* 0x000fe4000f8f28ff */
[----:B------:R-:W-:Y:S02]  /*2df0*/  USHF.R.U32.HI UR12, URZ, 0x4, UR12 ;  /* 0x00000004ff0c7899 */ /* 0x000fe4000801160c */
[----:B------:R-:W-:-:S02]  /*2e00*/  USHF.R.S32.HI UR5, URZ, 0x5, UR5 ;  /* 0x00000005ff057899 */ /* 0x000fc40008011405 */
[----:B------:R-:W-:Y:S02]  /*2e10*/  ULOP3.LUT UR11, UR11, 0x3fff, URZ, 0xc0, !UPT ;  /* 0x00003fff0b0b7892 */ /* 0x000fe4000f8ec0ff */
[----:B------:R-:W-:Y:S02]  /*2e20*/  UISETP.LT.AND UP0, UPT, UR5, 0x1, UPT ;  /* 0x000000010500788c */ /* 0x000fe4000bf01270 */
[----:B------:R-:W-:Y:S02]  /*2e30*/  ULOP3.LUT UR12, UR12, 0x3fff, URZ, 0xc0, !UPT ;  /* 0x00003fff0c0c7892 */ /* 0x000fe4000f8ec0ff */
[----:B------:R-:W-:Y:S02]  /*2e40*/  USEL UR10, UR5, 0x1, !UP0 ;  /* 0x00000001050a7887 */ /* 0x000fe4000c000000 */
[----:B------:R-:W-:Y:S02]  /*2e50*/  ULOP3.LUT UR11, UR11, 0x10000, URZ, 0xfc, !UPT ;  /* 0x000100000b0b7892 */ /* 0x000fe4000f8efcff */
[----:B------:R-:W-:-:S02]  /*2e60*/  ULOP3.LUT UR12, UR12, 0x10000, URZ, 0xfc, !UPT ;  /* 0x000100000c0c7892 */ /* 0x000fc4000f8efcff */
[----:B------:R-:W-:Y:S02]  /*2e70*/  UIADD3 UR10, UPT, UPT, -UR10, URZ, URZ ;  /* 0x000000ff0a0a7290 */ /* 0x000fe4000fffe1ff */
[----:B--2---:R-:W-:Y:S01]  /*2e80*/  UISETP.GE.AND UP3, UPT, UR4, 0x1, UPT ;  /* 0x000000010400788c */ /* 0x004fe2000bf66270 */
[----:B-1----:R-:W-:-:S15]  /*2e90*/  R2UR UR19, R0 ;  /* 0x00000000001372ca */ /* 0x002fde00000e0000 */
.L_x_59:
[----:B------:R-:W-:Y:S02]  /*2ea0*/  LEA R0, R10, UR6, 0x3 ;  /* 0x000000060a007c11 */ /* 0x000fe4000f8e18ff */
[----:B------:R-:W-:Y:S02]  /*2eb0*/  SHF.L.U32 R2, R9, 0x1f, RZ ;  /* 0x0000001f09027819 */ /* 0x000fe400000006ff */
[----:B------:R-:W-:Y:S01]  /*2ec0*/  PLOP3.LUT P0, PT, PT, PT, UP3, 0x80, 0x8 ;  /* 0x000000000008781c */ /* 0x000fe20003f0f038 */
[----:B------:R-:W-:Y:S01]  /*2ed0*/  VIADD R3, R0, 0x90 ;  /* 0x0000009000037836 */ /* 0x000fe20000000000 */
[----:B-1----:R-:W1:Y:S02]  /*2ee0*/  SYNCS.PHASECHK.TRANS64.TRYWAIT P1, [R0+URZ+0x80], R2 ;  /* 0x00008002000075a7 */ /* 0x002e6400080211ff */
[----:B-1--4-:R-:W-:Y:S09]  /*2ef0*/  @!P1 BRA `(.L_x_53) ;  /* 0x0000004000589947 */ /* 0x012ff20003800000 */
.L_x_130:
[----:B------:R-:W-:Y:S01]  /*2f00*/  LEA R4, R10, UR6, 0x4 ;  /* 0x000000060a047c11 */ /* 0x000fe2000f8e20ff */
[----:B------:R-:W-:Y:S01]  /*2f10*/  @UP3 ULEA UR4, UR17, UR6, 0x3 ;  /* 0x0000000611043291 */ /* 0x000fe2000f8e18ff */
[----:B------:R-:W-:Y:S01]  /*2f20*/  PLOP3.LUT P2, PT, PT, PT, PT, 0x80, 0x8 ;  /* 0x000000000008781c */ /* 0x000fe20003f4f070 */
[----:B------:R-:W-:Y:S01]  /*2f30*/  ULEA UR8, UR18, UR6, 0x3 ;  /* 0x0000000612087291 */ /* 0x000fe2000f8e18ff */
[----:B------:R-:W-:Y:S02]  /*2f40*/  PRMT R3, RZ, 0x654, R3 ;  /* 0x00000654ff037816 */ /* 0x000fe40000000003 */
[----:B------:R-:W2:Y:S01]  /*2f50*/  LDS.128 R4, [R4+0x110] ;  /* 0x0001100004047984 */ /* 0x000ea20000000c00 */
[----:B-1----:R-:W-:Y:S02]  /*2f60*/  @P0 SHF.L.U32 R2, R8, 0x1f, RZ ;  /* 0x0000001f08020819 */ /* 0x002fe400000006ff */
[----:B------:R-:W-:Y:S01]  /*2f70*/  SHF.L.U32 R0, R11, 0x1f, RZ ;  /* 0x0000001f0b007819 */ /* 0x000fe200000006ff */
[----:B------:R-:W-:Y:S01]  /*2f80*/  @!PT LDS RZ, [RZ] ;  /* 0x00000000fffff984 */ /* 0x000fe20000000800 */
[----:B------:R-:W-:Y:S01]  /*2f90*/  @!PT LDS RZ, [RZ] ;  /* 0x00000000fffff984 */ /* 0x000fe20000000800 */
[----:B------:R-:W-:Y:S01]  /*2fa0*/  @!PT LDS RZ, [RZ] ;  /* 0x00000000fffff984 */ /* 0x000fe20000000800 */
[----:B------:R-:W-:Y:S01]  /*2fb0*/  @!PT LDS RZ, [RZ] ;  /* 0x00000000fffff984 */ /* 0x000fe20000000800 */
[----:B------:R1:W-:Y:S06]  /*2fc0*/  MEMBAR.ALL.CTA ;  /* 0x0000000000007992 */ /* 0x0003ec0000008000 */
[----:B-1----:R-:W1:Y:S02]  /*2fd0*/  FENCE.VIEW.ASYNC.S ;  /* 0x00000000000073c6 */ /* 0x002e640000000000 */
[----:B-1----:R1:W-:Y:S01]  /*2fe0*/  SYNCS.ARRIVE.TRANS64.RED.A1T0 RZ, [R3+URZ], RZ ;  /* 0x000000ff03ff79a7 */ /* 0x0023e200081004ff */
[----:B------:R1:W4:Y:S01]  /*2ff0*/  @P0 SYNCS.PHASECHK.TRANS64.TRYWAIT P2, [UR4], R2 ;  /* 0x00000002ff0005a7 */ /* 0x0003220008041104 */
[----:B------:R-:W-:Y:S01]  /*3000*/  ULEA.HI UR4, UR18, UR18, URZ, 0x1 ;  /* 0x0000001212047291 */ /* 0x000fe2000f8f08ff */
[----:B--2---:R-:W-:-:S03]  /*3010*/  LOP3.LUT P1, RZ, R6, 0x1, RZ, 0xc0, !PT ;  /* 0x0000000106ff7812 */ /* 0x004fc6000782c0ff */
[----:B------:R-:W-:Y:S02]  /*3020*/  USHF.L.U32 UR9, UR4, 0x5, URZ ;  /* 0x0000000504097899 */ /* 0x000fe400080006ff */
[----:B------:R-:W-:Y:S02]  /*3030*/  ULOP3.LUT UR4, UR4, 0xffe, URZ, 0xc0, !UPT ;  /* 0x00000ffe04047892 */ /* 0x000fe4000f8ec0ff */
[----:B------:R-:W-:Y:S02]  /*3040*/  ULOP3.LUT UR9, UR9, 0xffffffc0, URZ, 0xc0, !UPT ;  /* 0xffffffc009097892 */ /* 0x000fe4000f8ec0ff */
[----:B------:R-:W-:Y:S02]  /*3050*/  UIADD3 UR4, UPT, UPT, -UR4, UR18, URZ ;  /* 0x0000001204047290 */ /* 0x000fe4000fffe1ff */
[----:B------:R-:W-:Y:S01]  /*3060*/  UIADD3 UR9, UPT, UPT, UR19, UR9, URZ ;  /* 0x0000000913097290 */ /* 0x000fe2000fffe0ff */
[----:B------:R-:W2:Y:S03]  /*3070*/  SYNCS.PHASECHK.TRANS64.TRYWAIT P0, [UR8+0xc0], R0 ;  /* 0x0000c000ff0075a7 */ /* 0x000ea60008001108 */
[----:B------:R-:W-:Y:S01]  /*3080*/  ULEA UR9, UR4, UR9, 0x14 ;  /* 0x0000000904097291 */ /* 0x000fe2000f8ea0ff */
[----:B-12-4-:R-:W-:Y:S11]  /*3090*/  @!P0 BRA `(.L_x_54) ;  /* 0x0000004000048947 */ /* 0x016ff60003800000 */
.L_x_132:
[----:B------:R-:W-:Y:S01]  /*30a0*/  IADD3 R10, PT, PT, R10, 0x1, RZ ;  /* 0x000000010a0a7810 */ /* 0x000fe20007ffe0ff */
[----:B------:R-:W-:Y:S06]  /*30b0*/  BRA.U !UP3, `(.L_x_55) ;  /* 0x000000010b987547 */ /* 0x000fec000b800000 */
[----:B------:R-:W-:Y:S01]  /*30c0*/  UPLOP3.LUT UP4, UPT, UPT, UPT, UPT, 0x40, 0x4 ;  /* 0x000000000004789c */ /* 0x000fe20003f8e870 */
[----:B------:R-:W-:Y:S01]  /*30d0*/  UMOV UR16, UR10 ;  /* 0x0000000a00107c82 */ /* 0x000fe20008000000 */
[----:B------:R-:W-:Y:S01]  /*30e0*/  UMOV UR15, UR5 ;  /* 0x00000005000f7c82 */ /* 0x000fe20008000000 */
[----:B------:R-:W-:-:S08]  /*30f0*/  UMOV UR14, UR17 ;  /* 0x00000011000e7c82 */ /* 0x000fd00008000000 */
.L_x_58:
[----:B------:R-:W-:Y:S02]  /*3100*/  UIADD3 UR16, UPT, UPT, UR16, 0x1, URZ ;  /* 0x0000000110107890 */ /* 0x000fe4000fffe0ff */
[----:B--2---:R-:W-:Y:S02]  /*3110*/  ULEA UR7, UR14, UR6, 0x3 ;  /* 0x000000060e077291 */ /* 0x004fe4000f8e18ff */
[----:B------:R-:W-:Y:S01]  /*3120*/  UISETP.NE.AND UP0, UPT, UR16, URZ, UPT ;  /* 0x000000ff1000728c */ /* 0x000fe2000bf05270 */
[----:B----4-:R-:W-:Y:S10]  /*3130*/  @P2 BRA `(.L_x_56) ;  /* 0x00000000000c2947 */ /* 0x010ff40003800000 */
[----:B-1----:R-:W-:Y:S04]  /*3140*/  SHF.L.U32 R2, R8, 0x1f, RZ ;  /* 0x0000001f08027819 */ /* 0x002fe800000006ff */
[----:B------:R-:W1:Y:S02]  /*3150*/  SYNCS.PHASECHK.TRANS64.TRYWAIT P0, [UR7], R2 ;  /* 0x00000002ff0075a7 */ /* 0x000e640008001107 */
[----:B-1----:R-:W-:Y:S05]  /*3160*/  @!P0 BRA `(.L_x_57) ;  /* 0x0000003c00e88947 */ /* 0x002fea0003800000 */
.L_x_56:
[----:B------:R-:W-:Y:S01]  /*3170*/  UISETP.NE.AND UP1, UPT, UR15, 0x1, UPT ;  /* 0x000000010f00788c */ /* 0x000fe2000bf25270 */
[----:B------:R-:W-:Y:S01]  /*3180*/  PLOP3.LUT P2, PT, PT, PT, PT, 0x80, 0x8 ;  /* 0x000000000008781c */ /* 0x000fe20003f4f070 */
[----:B------:R-:W-:Y:S02]  /*3190*/  UIADD3 UR17, UPT, UPT, UR14, 0x1, URZ ;  /* 0x000000010e117890 */ /* 0x000fe4000fffe0ff */
[----:B------:R-:W-:Y:S02]  /*31a0*/  ULEA UR24, UR14, UR12, 0x8 ;  /* 0x0000000c0e187291 */ /* 0x000fe4000f8e40ff */
[----:B------:R-:W-:Y:S01]  /*31b0*/  UISETP.NE.AND UP2, UPT, UR17, 0x4, UPT ;  /* 0x000000041100788c */ /* 0x000fe2000bf45270 */
[----:B------:R-:W-:Y:S01]  /*31c0*/  PLOP3.LUT P0, PT, PT, PT, UP1, 0x80, 0x8 ;  /* 0x000000000008781c */ /* 0x000fe20003f0f018 */
[----:B------:R-:W-:Y:S02]  /*31d0*/  ULEA UR26, UR14, UR11, 0x8 ;  /* 0x0000000b0e1a7291 */ /* 0x000fe4000f8e40ff */
[----:B------:R-:W-:Y:S02]  /*31e0*/  USEL UR13, URZ, 0x1, UP2 ;  /* 0x00000001ff0d7887 */ /* 0x000fe40009000000 */
[----:B------:R-:W-:Y:S02]  /*31f0*/  USEL UR17, UR17, URZ, UP2 ;  /* 0x000000ff11117287 */ /* 0x000fe40009000000 */
[----:B------:R-:W-:Y:S02]  /*3200*/  UIADD3 UR30, UPT, UPT, UR24, 0x2, URZ ;  /* 0x00000002181e7890 */ /* 0x000fe4000fffe0ff */
[----:B------:R-:W-:Y:S01]  /*3210*/  @UP1 ULEA UR4, UR17, UR6, 0x3 ;  /* 0x0000000611041291 */ /* 0x000fe2000f8e18ff */
[----:B------:R-:W-:Y:S01]  /*3220*/  LOP3.LUT R8, R8, UR13, RZ, 0x3c, !PT ;  /* 0x0000000d08087c12 */ /* 0x000fe2000f8e3cff */
[----:B------:R-:W-:Y:S02]  /*3230*/  UIADD3 UR28, UPT, UPT, UR26, 0x2, URZ ;  /* 0x000000021a1c7890 */ /* 0x000fe4000fffe0ff */
[----:B------:R-:W-:Y:S01]  /*3240*/  UIADD3 UR7, UPT, UPT, UR7, 0x20, URZ ;  /* 0x0000002007077890 */ /* 0x000fe2000fffe0ff */
[----:B-1----:R-:W-:Y:S01]  /*3250*/  @P0 SHF.L.U32 R0, R8, 0x1f, RZ ;  /* 0x0000001f08000819 */ /* 0x002fe200000006ff */
[----:B------:R-:W-:Y:S01]  /*3260*/  UMOV UR25, 0x80004020 ;  /* 0x8000402000197882 */ /* 0x000fe20000000000 */
[----:B------:R-:W-:Y:S01]  /*3270*/  UMOV UR27, 0x80004020 ;  /* 0x80004020001b7882 */ /* 0x000fe20000000000 */
[----:B------:R-:W-:Y:S01]  /*3280*/  UMOV UR31, 0x80004020 ;  /* 0x80004020001f7882 */ /* 0x000fe20000000000 */
[----:B------:R2:W4:Y:S01]  /*3290*/  @P0 SYNCS.PHASECHK.TRANS64.TRYWAIT P2, [UR4], R0 ;  /* 0x00000000ff0005a7 */ /* 0x0005220008041104 */
[----:B------:R-:W-:Y:S01]  /*32a0*/  UIADD3 UR15, UPT, UPT, UR15, -0x1, URZ ;  /* 0xffffffff0f0f7890 */ /* 0x000fe2000fffe0ff */
[----:B------:R2:W-:Y:S01]  /*32b0*/  UTCHMMA gdesc[UR26], gdesc[UR24], tmem[UR9], tmem[UR22], idesc[UR23], UP4 ;  /* 0x00ff16181a0075ea */ /* 0x0005e2000a000009 */
[----:B------:R-:W-:Y:S01]  /*32c0*/  UPLOP3.LUT UP4, UPT, UPT, UPT, UPT, 0x80, 0x8 ;  /* 0x000000000008789c */ /* 0x000fe20003f8f070 */
[----:B------:R-:W-:Y:S01]  /*32d0*/  UMOV UR29, 0x80004020 ;  /* 0x80004020001d7882 */ /* 0x000fe20000000000 */
[----:B------:R-:W-:Y:S01]  /*32e0*/  UMOV UR14, UR17 ;  /* 0x00000011000e7c82 */ /* 0x000fe20008000000 */
[----:B------:R2:W-:Y:S01]  /*32f0*/  UTCHMMA gdesc[UR28], gdesc[UR30], tmem[UR9], tmem[UR20], idesc[UR21], UPT ;  /* 0x00ff141e1c0075ea */ /* 0x0005e2000b800009 */
[----:B------:R2:W-:Y:S01]  /*3300*/  UTCBAR [UR7], URZ ;  /* 0x000000ff070073e9 */ /* 0x0005e200080000ff */
[----:B------:R-:W-:Y:S06]  /*3310*/  BRA.U UP0, `(.L_x_58) ;  /* 0xfffffffd00787547 */ /* 0x000fec000b83ffff */
.L_x_55:
[----:B------:R-:W-:Y:S01]  /*3320*/  UIADD3 UR18, UPT, UPT, UR18, 0x1, URZ ;  /* 0x0000000112127890 */ /* 0x000fe2000fffe0ff */
[C---:B------:R-:W-:Y:S01]  /*3330*/  ISETP.NE.AND P0, PT, R10.reuse, 0x2, PT ;  /* 0x000000020a00780c */ /* 0x040fe20003f05270 */
[----:B------:R-:W-:Y:S02]  /*3340*/  UIADD3 UR8, UPT, UPT, UR8, 0xa0, URZ ;  /* 0x000000a008087890 */ /* 0x000fe4000fffe0ff */
[----:B------:R-:W-:Y:S01]  /*3350*/  UISETP.NE.AND UP0, UPT, UR18, 0x4, UPT ;  /* 0x000000041200788c */ /* 0x000fe2000bf05270 */
[----:B-12---:R-:W-:Y:S02]  /*3360*/  SEL R0, RZ, 0x1, P0 ;  /* 0x00000001ff007807 */ /* 0x006fe40000000000 */
[----:B------:R-:W-:Y:S01]  /*3370*/  SEL R10, R10, RZ, P0 ;  /* 0x000000ff0a0a7207 */ /* 0x000fe20000000000 */
[----:B------:R-:W-:Y:S01]  /*3380*/  USEL UR4, URZ, 0x1, UP0 ;  /* 0x00000001ff047887 */ /* 0x000fe20008000000 */
[----:B------:R-:W-:Y:S01]  /*3390*/  LOP3.LUT R9, R9, R0, RZ, 0x3c, !PT ;  /* 0x0000000009097212 */ /* 0x000fe200078e3cff */
[----:B------:R-:W-:Y:S01]  /*33a0*/  USEL UR18, UR18, URZ, UP0 ;  /* 0x000000ff12127287 */ /* 0x000fe20008000000 */
[----:B------:R1:W-:Y:S03]  /*33b0*/  UTCBAR [UR8], URZ ;  /* 0x000000ff080073e9 */ /* 0x0003e600080000ff */
[----:B------:R-:W-:Y:S01]  /*33c0*/  LOP3.LUT R11, R11, UR4, RZ, 0x3c, !PT ;  /* 0x000000040b0b7c12 */ /* 0x000fe2000f8e3cff */
[----:B------:R-:W-:Y:S07]  /*33d0*/  @P1 BRA `(.L_x_59) ;  /* 0xfffffff800b01947 */ /* 0x000fee000383ffff */
[----:B------:R-:W2:Y:S01]  /*33e0*/  S2UR UR4, SR_CgaCtaId ;  /* 0x00000000000479c3 */ /* 0x000ea20000008800 */
[----:B------:R-:W-:Y:S01]  /*33f0*/  ELECT P0, URZ, PT ;  /* 0x0000000000ff782f */ /* 0x000fe20003800000 */
[----:B------:R-:W-:Y:S01]  /*3400*/  IMAD.MOV.U32 R0, RZ, RZ, 0x1 ;  /* 0x00000001ff007424 */ /* 0x000fe200078e00ff */
[----:B------:R-:W-:Y:S01]  /*3410*/  UIADD3 UR6, UPT, UPT, UR6, 0xc0, URZ ;  /* 0x000000c006067890 */ /* 0x000fe2000fffe0ff */
[----:B------:R-:W-:Y:S01]  /*3420*/  SHF.L.U32 R2, R11, 0x1f, RZ ;  /* 0x0000001f0b027819 */ /* 0x000fe200000006ff */
[----:B------:R-:W-:-:S03]  /*3430*/  UMOV UR5, 0x40 ;  /* 0x0000004000057882 */ /* 0x000fc60000000000 */
[----:B------:R-:W-:Y:S01]  /*3440*/  UVIRTCOUNT.DEALLOC.SMPOOL 0x80 ;  /* 0x000000800000784c */ /* 0x000fe20000000000 */
[----:B--2---:R-:W-:Y:S02]  /*3450*/  ULEA UR4, UR4, UR5, 0x18 ;  /* 0x0000000504047291 */ /* 0x004fe4000f8ec0ff */
[----:B------:R-:W-:-:S07]  /*3460*/  ULEA UR5, UR18, UR6, 0x3 ;  /* 0x0000000612057291 */ /* 0x000fce000f8e18ff */
[----:B------:R2:W-:Y:S02]  /*3470*/  @P0 STS.U8 [UR4+0x1c], R0 ;  /* 0x00001c00ff000988 */ /* 0x0005e40008000004 */
[----:B------:R-:W3:Y:S02]  /*3480*/  SYNCS.PHASECHK.TRANS64.TRYWAIT P0, [UR5], R2 ;  /* 0x00000002ff0075a7 */ /* 0x000ee40008001105 */
[----:B--23--:R-:W-:Y:S05]  /*3490*/  @!P0 BRA `(.L_x_60) ;  /* 0x0000003c00348947 */ /* 0x00cfea0003800000 */
.L_x_135:
[----:B------:R-:W-:-:S04]  /*34a0*/  UIADD3 UR7, UPT, UPT, UR18, 0x1, URZ ;  /* 0x0000000112077890 */ /* 0x000fc8000fffe0ff */
[----:B------:R-:W-:-:S04]  /*34b0*/  UISETP.NE.AND UP0, UPT, UR7, 0x4, UPT ;  /* 0x000000040700788c */ /* 0x000fc8000bf05270 */
[----:B-1----:R-:W-:Y:S02]  /*34c0*/  USEL UR8, URZ, 0x1, UP0 ;  /* 0x00000001ff087887 */ /* 0x002fe40008000000 */
[----:B------:R-:W-:-:S04]  /*34d0*/  USEL UR7, UR7, URZ, UP0 ;  /* 0x000000ff07077287 */ /* 0x000fc80008000000 */
[----:B------:R-:W-:Y:S01]  /*34e0*/  ULEA UR5, UR7, UR6, 0x3 ;  /* 0x0000000607057291 */ /* 0x000fe2000f8e18ff */
[----:B--2---:R-:W-:-:S04]  /*34f0*/  LOP3.LUT R2, R11, UR8, RZ, 0x3c, !PT ;  /* 0x000000080b027c12 */ /* 0x004fc8000f8e3cff */
[----:B------:R-:W-:-:S04]  /*3500*/  SHF.L.U32 R3, R2, 0x1f, RZ ;  /* 0x0000001f02037819 */ /* 0x000fc800000006ff */
[----:B------:R-:W1:Y:S02]  /*3510*/  SYNCS.PHASECHK.TRANS64.TRYWAIT P0, [UR5], R3 ;  /* 0x00000003ff0075a7 */ /* 0x000e640008001105 */
[----:B-1----:R-:W-:Y:S05]  /*3520*/  @!P0 BRA `(.L_x_61) ;  /* 0x0000003c00288947 */ /* 0x002fea0003800000 */
.L_x_137:
        /* <DEDUP_REMOVED lines=9> */
.L_x_139:
[----:B------:R-:W-:-:S04]  /*35c0*/  UIADD3 UR7, UPT, UPT, UR7, 0x1, URZ ;  /* 0x0000000107077890 */ /* 0x000fc8000fffe0ff */
[----:B------:R-:W-:-:S04]  /*35d0*/  UISETP.NE.AND UP0, UPT, UR7, 0x4, UPT ;  /* 0x000000040700788c */ /* 0x000fc8000bf05270 */
[----:B------:R-:W-:Y:S02]  /*35e0*/  USEL UR5, URZ, 0x1, UP0 ;  /* 0x00000001ff057887 */ /* 0x000fe40008000000 */
[----:B------:R-:W-:-:S04]  /*35f0*/  USEL UR7, UR7, URZ, UP0 ;  /* 0x000000ff07077287 */ /* 0x000fc80008000000 */
[----:B------:R-:W-:Y:S01]  /*3600*/  ULEA UR7, UR7, UR6, 0x3 ;  /* 0x0000000607077291 */ /* 0x000fe2000f8e18ff */
[----:B------:R-:W-:-:S04]  /*3610*/  LOP3.LUT R2, R2, UR5, RZ, 0x3c, !PT ;  /* 0x0000000502027c12 */ /* 0x000fc8000f8e3cff */
[----:B------:R-:W-:-:S04]  /*3620*/  SHF.L.U32 R2, R2, 0x1f, RZ ;  /* 0x0000001f02027819 */ /* 0x000fc800000006ff */
[----:B------:R-:W2:Y:S02]  /*3630*/  SYNCS.PHASECHK.TRANS64.TRYWAIT P0, [UR7], R2 ;  /* 0x00000002ff0075a7 */ /* 0x000ea40008001107 */
[----:B--2---:R-:W-:Y:S05]  /*3640*/  @!P0 BRA `(.L_x_63) ;  /* 0x0000003c00108947 */ /* 0x004fea0003800000 */
.L_x_141:
[----:B------:R-:W-:Y:S01]  /*3650*/  NOP ;  /* 0x0000000000007918 */ /* 0x000fe20000000000 */
[----:B-1----:R-:W1:Y:S01]  /*3660*/  LDS R0, [UR4+0x14] ;  /* 0x00001404ff007984 */ /* 0x002e620008000800 */
[----:B------:R-:W-:Y:S01]  /*3670*/  ULOP3.LUT UR6, UR19, 0xffff, URZ, 0xc0, !UPT ;  /* 0x0000ffff13067892 */ /* 0x000fe2000f8ec0ff */
[----:B------:R-:W-:Y:S01]  /*3680*/  UMOV UR8, 0xffff ;  /* 0x0000ffff00087882 */ /* 0x000fe20000000000 */
[----:B------:R-:W-:Y:S02]  /*3690*/  UMOV UR5, 0x1 ;  /* 0x0000000100057882 */ /* 0x000fe40000000000 */
[----:B------:R-:W-:-:S04]  /*36a0*/  USHF.R.U32.HI UR6, URZ, 0x5, UR6 ;  /* 0x00000005ff067899 */ /* 0x000fc80008011606 */
[----:B------:R-:W-:Y:S02]  /*36b0*/  USHF.L.U32 UR8, UR8, UR6, URZ ;  /* 0x0000000608087299 */ /* 0x000fe400080006ff */
[----:B------:R-:W-:-:S04]  /*36c0*/  USHF.L.U32 UR5, UR5, UR6, URZ ;  /* 0x0000000605057299 */ /* 0x000fc800080006ff */
[----:B-1----:R-:W-:-:S04]  /*36d0*/  LOP3.LUT R0, R0, UR8, RZ, 0xc0, !PT ;  /* 0x0000000800007c12 */ /* 0x002fc8000f8ec0ff */
[----:B------:R-:W-:-:S13]  /*36e0*/  ISETP.NE.AND P0, PT, R0, UR8, PT ;  /* 0x0000000800007c0c */ /* 0x000fda000bf05270 */
[----:B------:R-:W-:Y:S05]  /*36f0*/  @P0 BRA `(.L_x_64) ;  /* 0x0000000000580947 */ /* 0x000fea0003800000 */
[----:B------:R-:W1:Y:S02]  /*3700*/  LDS R0, [UR4+0x18] ;  /* 0x00001804ff007984 */ /* 0x000e640008000800 */
[----:B-1----:R-:W-:-:S04]  /*3710*/  LOP3.LUT R0, R0, UR5, RZ, 0xc0, !PT ;  /* 0x0000000500007c12 */ /* 0x002fc8000f8ec0ff */
[----:B------:R-:W-:-:S13]  /*3720*/  ISETP.NE.AND P0, PT, R0, UR5, PT ;  /* 0x0000000500007c0c */ /* 0x000fda000bf05270 */
[----:B------:R-:W-:Y:S05]  /*3730*/  @P0 BRA `(.L_x_65) ;  /* 0x00000000003c0947 */ /* 0x000fea0003800000 */
[----:B------:R-:W1:Y:S01]  /*3740*/  S2R R2, SR_LANEID ;  /* 0x0000000000027919 */ /* 0x000e620000000000 */
[----:B------:R-:W-:Y:S01]  /*3750*/  ULOP3.LUT UR8, URZ, UR8, URZ, 0x33, !UPT ;  /* 0x00000008ff087292 */ /* 0x000fe2000f8e33ff */
[----:B------:R-:W-:Y:S02]  /*3760*/  VOTEU.ANY UR7, UPT, PT ;  /* 0x0000000000077886 */ /* 0x000fe400038e0100 */
[----:B------:R-:W-:-:S03]  /*3770*/  UFLO.U32 UR7, UR7 ;  /* 0x00000007000772bd */ /* 0x000fc600080e0000 */
[----:B------:R-:W-:-:S04]  /*3780*/  IMAD.U32 R0, RZ, RZ, UR8 ;  /* 0x00000008ff007e24 */ /* 0x000fc8000f8e00ff */
[----:B------:R2:W3:Y:S02]  /*3790*/  REDUX UR6, R0 ;  /* 0x00000000000673c4 */ /* 0x0004e40000000000 */
[----:B------:R1:W-:Y:S02]  /*37a0*/  UTCATOMSWS.AND URZ, UR8 ;  /* 0x0000000800ff79e3 */ /* 0x0003e40008000000 */
[----:B-1----:R-:W-:Y:S02]  /*37b0*/  ISETP.EQ.U32.AND P0, PT, R2, UR7, PT ;  /* 0x0000000702007c0c */ /* 0x002fe4000bf02070 */
[----:B--2---:R-:W-:Y:S02]  /*37c0*/  LOP3.LUT R0, RZ, UR5, RZ, 0x33, !PT ;  /* 0x00000005ff007c12 */ /* 0x004fe4000f8e33ff */
[----:B---3--:R-:W-:Y:S02]  /*37d0*/  MOV R2, UR6 ;  /* 0x0000000600027c02 */ /* 0x008fe40008000f00 */
[----:B------:R-:W1:Y:S07]  /*37e0*/  REDUX UR5, R0 ;  /* 0x00000000000573c4 */ /* 0x000e6e0000000000 */
[----:B------:R2:W-:Y:S01]  /*37f0*/  @P0 ATOMS.AND RZ, [UR4+0x14], R2 ;  /* 0x00001402ffff098c */ /* 0x0005e2000a800004 */
[----:B-1----:R-:W-:-:S05]  /*3800*/  IMAD.U32 R0, RZ, RZ, UR5 ;  /* 0x00000005ff007e24 */ /* 0x002fca000f8e00ff */
[----:B------:R2:W-:Y:S01]  /*3810*/  @P0 ATOMS.AND RZ, [UR4+0x18], R0 ;  /* 0x00001800ffff098c */ /* 0x0005e2000a800004 */
[----:B------:R-:W-:Y:S05]  /*3820*/  BRA `(.L_x_66) ;  /* 0x0000000000147947 */ /* 0x000fea0003800000 */
.L_x_65:
[----:B------:R-:W-:Y:S02]  /*3830*/  MOV R2, 0x3850 ;  /* 0x0000385000027802 */ /* 0x000fe40000000f00 */
[----:B----45:R-:W-:Y:S05]  /*3840*/  CALL.REL.NOINC `($__internal_0_$__cuda_sm10x_tcgen05_guardrail_trap_col_being_dealloced_not_returned_by_alloc) ;  /* 0x0000003c00847944 */ /* 0x030fea0003c00000 */
[----:B------:R-:W-:Y:S05]  /*3850*/  BRA `(.L_x_66) ;  /* 0x0000000000087947 */ /* 0x000fea0003800000 */
.L_x_64:
[----:B------:R-:W-:Y:S02]  /*3860*/  MOV R2, 0x3880 ;  /* 0x0000388000027802 */ /* 0x000fe40000000f00 */
[----:B----45:R-:W-:Y:S05]  /*3870*/  CALL.REL.NOINC `($__internal_2_$__cuda_sm10x_tcgen05_guardrail_trap_unallocated_columns_being_dealloced) ;  /* 0x0000003c00907944 */ /* 0x030fea0003c00000 */
.L_x_66:
[----:B------:R-:W-:Y:S01]  /*3880*/  NOP ;  /* 0x0000000000007918 */ /* 0x000fe20000000000 */
[----:B------:R-:W-:Y:S05]  /*3890*/  EXIT ;  /* 0x000000000000794d */ /* 0x000fea0003800000 */
.L_x_48:
[----:B------:R-:W-:-:S09]  /*38a0*/  UISETP.NE.OR UP2, UPT, UR8, 0x3, !UP2 ;  /* 0x000000030800788c */ /* 0x000fd2000d745670 */
[----:B------:R-:W-:Y:S05]  /*38b0*/  BRA.U UP2, `(.L_x_67) ;  /* 0x0000000d02ac7547 */ /* 0x000fea000b800000 */
[----:B------:R-:W1:Y:S01]  /*38c0*/  LDC R0, c[0x0][0xb30] ;  /* 0x0002cc00ff007b82 */ /* 0x000e620000000800 */
[----:B------:R-:W2:Y:S01]  /*38d0*/  LDCU.64 UR8, c[0x0][0x888] ;  /* 0x00011100ff0877ac */ /* 0x000ea20008000a00 */
[----:B------:R-:W-:Y:S01]  /*38e0*/  IMAD.MOV.U32 R32, RZ, RZ, 0x1 ;  /* 0x00000001ff207424 */ /* 0x000fe200078e00ff */
[----:B------:R-:W-:Y:S01]  /*38f0*/  CS2R R28, SRZ ;  /* 0x00000000001c7805 */ /* 0x000fe2000001ff00 */
[----:B------:R-:W-:Y:S01]  /*3900*/  IMAD.MOV.U32 R25, RZ, RZ, 0x1000 ;  /* 0x00001000ff197424 */ /* 0x000fe200078e00ff */
[----:B------:R-:W4:Y:S03]  /*3910*/  LDCU.64 UR4, c[0x0][0x890] ;  /* 0x00011200ff0477ac */ /* 0x000f260008000a00 */
[----:B------:R-:W3:Y:S01]  /*3920*/  LDC R24, c[0x0][0x370] ;  /* 0x0000dc00ff187b82 */ /* 0x000ee20000000800 */
[----:B------:R-:W-:Y:S01]  /*3930*/  UMOV UR7, 0x400 ;  /* 0x0000040000077882 */ /* 0x000fe20000000000 */
[----:B------:R-:W-:-:S02]  /*3940*/  UPLOP3.LUT UP1, UPT, UPT, UPT, UPT, 0x40, 0x4 ;  /* 0x000000000004789c */ /* 0x000fc40003f2e870 */
[----:B------:R-:W-:Y:S01]  /*3950*/  ULEA UR7, UR37, UR7, 0x18 ;  /* 0x0000000725077291 */ /* 0x000fe2000f8ec0ff */
[----:B------:R-:W-:-:S03]  /*3960*/  UMOV UR13, URZ ;  /* 0x000000ff000d7c82 */ /* 0x000fc60008000000 */
[----:B------:R-:W3:Y:S01]  /*3970*/  LDC R3, c[0x0][0xb0c] ;  /* 0x0002c300ff037b82 */ /* 0x000ee20000000800 */
[----:B--2---:R-:W-:Y:S02]  /*3980*/  UISETP.NE.U32.AND UP3, UPT, UR8, URZ, UPT ;  /* 0x000000ff0800728c */ /* 0x004fe4000bf65070 */
[----:B----4-:R-:W-:-:S05]  /*3990*/  UISETP.NE.U32.AND UP4, UPT, UR4, URZ, UPT ;  /* 0x000000ff0400728c */ /* 0x010fca000bf85070 */
[----:B------:R-:W2:Y:S01]  /*39a0*/  LDC R22, c[0x0][0xb20] ;  /* 0x0002c800ff167b82 */ /* 0x000ea20000000800 */
[----:B-1----:R-:W-:Y:S01]  /*39b0*/  ISETP.NE.AND P1, PT, R0, 0x1, PT ;  /* 0x000000010000780c */ /* 0x002fe20003f25270 */
[----:B------:R-:W-:Y:S02]  /*39c0*/  UISETP.NE.AND.EX UP3, UPT, UR9, URZ, UPT, UP3 ;  /* 0x000000ff0900728c */ /* 0x000fe4000bf65330 */
[----:B------:R-:W-:-:S04]  /*39d0*/  UISETP.NE.AND.EX UP4, UPT, UR5, URZ, UPT, UP4 ;  /* 0x000000ff0500728c */ /* 0x000fc8000bf85340 */
[----:B------:R-:W1:Y:S08]  /*39e0*/  LDC.64 R30, c[0x0][0x348] ;  /* 0x0000d200ff1e7b82 */ /* 0x000e700000000a00 */
[----:B------:R-:W4:Y:S08]  /*39f0*/  LDC.64 R14, c[0x0][0xb10] ;  /* 0x0002c400ff0e7b82 */ /* 0x000f300000000a00 */
[----:B------:R-:W1:Y:S08]  /*3a00*/  LDC.64 R6, c[0x0][0xb18] ;  /* 0x0002c600ff067b82 */ /* 0x000e700000000a00 */
[----:B------:R-:W1:Y:S08]  /*3a10*/  LDC.64 R4, c[0x0][0xb28] ;  /* 0x0002ca00ff047b82 */ /* 0x000e700000000a00 */
[----:B--23--:R-:W1:Y:S02]  /*3a20*/  LDC R23, c[0x0][0x374] ;  /* 0x0000dd00ff177b82 */ /* 0x00ce640000000800 */
.L_x_76:
[C---:B------:R-:W-:Y:S02]  /*3a30*/  LEA R0, R29.reuse, UR7, 0x3 ;  /* 0x000000071d007c11 */ /* 0x040fe4000f8e18ff */
[----:B------:R-:W-:Y:S02]  /*3a40*/  SHF.L.U32 R2, R28, 0x1f, RZ ;  /* 0x0000001f1c027819 */ /* 0x000fe400000006ff */
[----:B------:R-:W-:Y:S02]  /*3a50*/  LEA R16, R29, UR7, 0x4 ;  /* 0x000000071d107c11 */ /* 0x000fe4000f8e20ff */
[----:B--2---:R-:W2:Y:S02]  /*3a60*/  SYNCS.PHASECHK.TRANS64.TRYWAIT P0, [R0+URZ+0x80], R2 ;  /* 0x00008002000075a7 */ /* 0x004ea400080011ff */
[----:B--2---:R-:W-:Y:S05]  /*3a70*/  @!P0 BRA `(.L_x_68) ;  /* 0x00000038001c8947 */ /* 0x004fea0003800000 */
.L_x_142:
[----:B------:R-:W-:Y:S01]  /*3a80*/  ISETP.GE.AND P0, PT, R26, 0x1, PT ;  /* 0x000000011a00780c */ /* 0x000fe20003f06270 */
[----:B------:R-:W3:Y:S01]  /*3a90*/  LDS.128 R16, [R16+0x110] ;  /* 0x0001100010107984 */ /* 0x000ee20000000c00 */
[----:B--2---:R-:W-:Y:S01]  /*3aa0*/  VIADD R0, R0, 0x90 ;  /* 0x0000009000007836 */ /* 0x004fe20000000000 */
[----:B------:R-:W-:Y:S01]  /*3ab0*/  @!PT LDS RZ, [RZ] ;  /* 0x00000000fffff984 */ /* 0x000fe20000000800 */
[----:B------:R-:W-:Y:S01]  /*3ac0*/  @!PT LDS RZ, [RZ] ;  /* 0x00000000fffff984 */ /* 0x000fe20000000800 */
[----:B------:R-:W-:Y:S01]  /*3ad0*/  @!PT LDS RZ, [RZ] ;  /* 0x00000000fffff984 */ /* 0x000fe20000000800 */
[----:B------:R-:W-:Y:S01]  /*3ae0*/  @!PT LDS RZ, [RZ] ;  /* 0x00000000fffff984 */ /* 0x000fe20000000800 */
[----:B------:R2:W-:Y:S06]  /*3af0*/  MEMBAR.ALL.CTA ;  /* 0x0000000000007992 */ /* 0x0005ec0000008000 */
[----:B--2---:R-:W2:Y:S01]  /*3b00*/  FENCE.VIEW.ASYNC.S ;  /* 0x00000000000073c6 */ /* 0x004ea20000000000 */
[----:B------:R-:W-:Y:S04]  /*3b10*/  PRMT R0, RZ, 0x654, R0 ;  /* 0x00000654ff007816 */ /* 0x000fe80000000000 */
[----:B--2---:R2:W-:Y:S01]  /*3b20*/  SYNCS.ARRIVE.TRANS64.RED.A1T0 RZ, [R0+URZ], RZ ;  /* 0x000000ff00ff79a7 */ /* 0x0045e200081004ff */
[----:B---3--:R-:W-:Y:S11]  /*3b30*/  LOP3.LUT P3, RZ, R18, 0x1, RZ, 0xc0, !PT ;  /* 0x0000000112ff7812 */ /* 0x008ff6000786c0ff */
[----:B------:R-:W-:Y:S02]  /*3b40*/  @!UPT UIADD3 URZ, UPT, UPT, URZ, URZ, URZ ;  /* 0x000000fffffff290 */ /* 0x000fe4000fffe0ff */
[----:B------:R-:W-:Y:S02]  /*3b50*/  @P3 MOV R11, R16 ;  /* 0x00000010000b3202 */ /* 0x000fe40000000f00 */
[----:B------:R-:W-:Y:S01]  /*3b60*/  @P3 LOP3.LUT R10, R17, 0xffff, RZ, 0xc0, !PT ;  /* 0x0000ffff110a3812 */ /* 0x000fe200078ec0ff */
[----:B--2---:R-:W-:Y:S06]  /*3b70*/  @!P0 BRA `(.L_x_69) ;  /* 0x0000000000a48947 */ /* 0x004fec0003800000 */
[-C--:B-1----:R-:W-:Y:S01]  /*3b80*/  IMAD.HI.U32 R0, R23, R7.reuse, RZ ;  /* 0x0000000717007227 */ /* 0x082fe200078e00ff */
[----:B------:R-:W-:Y:S02]  /*3b90*/  ISETP.NE.AND P0, PT, R6, 0x1, PT ;  /* 0x000000010600780c */ /* 0x000fe40003f05270 */
[----:B------:R-:W-:Y:S01]  /*3ba0*/  ISETP.NE.AND P2, PT, R26, 0x1, PT ;  /* 0x000000011a00780c */ /* 0x000fe20003f45270 */
[----:B----4-:R-:W-:Y:S01]  /*3bb0*/  IMAD.HI.U32 R9, R24, R14, RZ ;  /* 0x0000000e18097227 */ /* 0x010fe200078e00ff */
[----:B------:R-:W-:Y:S02]  /*3bc0*/  SHF.R.U32.HI R0, RZ, R22, R0 ;  /* 0x00000016ff007219 */ /* 0x000fe40000011600 */
[----:B------:R-:W-:Y:S01]  /*3bd0*/  ISETP.NE.AND P4, PT, R3, 0x1, PT ;  /* 0x000000010300780c */ /* 0x000fe20003f85270 */
[----:B------:R-:W-:Y:S01]  /*3be0*/  IMAD.HI.U32 R13, R10, R7, RZ ;  /* 0x000000070a0d7227 */ /* 0x000fe200078e00ff */
[----:B------:R-:W-:Y:S02]  /*3bf0*/  SHF.R.U32.HI R9, RZ, R15, R9 ;  /* 0x0000000fff097219 */ /* 0x000fe40000011609 */
[----:B------:R-:W-:Y:S01]  /*3c00*/  SEL R0, R23, R0, !P0 ;  /* 0x0000000017007207 */ /* 0x000fe20004000000 */
[----:B------:R-:W-:Y:S01]  /*3c10*/  IMAD.HI.U32 R12, R11, R14, RZ ;  /* 0x0000000e0b0c7227 */ /* 0x000fe200078e00ff */
[----:B------:R-:W-:Y:S03]  /*3c20*/  SEL R9, R24, R9, !P4 ;  /* 0x0000000918097207 */ /* 0x000fe60006000000 */
[-C--:B------:R-:W-:Y:S01]  /*3c30*/  IMAD.HI.U32 R8, R0, R4.reuse, RZ ;  /* 0x0000000400087227 */ /* 0x080fe200078e00ff */
[----:B------:R-:W-:Y:S03]  /*3c40*/  SHF.R.U32.HI R12, RZ, R15, R12 ;  /* 0x0000000fff0c7219 */ /* 0x000fe6000001160c */
[----:B------:R-:W-:Y:S01]  /*3c50*/  IMAD.HI.U32 R2, R9, R4, RZ ;  /* 0x0000000409027227 */ /* 0x000fe200078e00ff */
[-C--:B------:R-:W-:Y:S02]  /*3c60*/  @P2 SHF.R.U32.HI R0, RZ, R5.reuse, R8 ;  /* 0x00000005ff002219 */ /* 0x080fe40000011608 */
[----:B------:R-:W-:Y:S02]  /*3c70*/  SHF.R.U32.HI R8, RZ, R22, R13 ;  /* 0x00000016ff087219 */ /* 0x000fe4000001160d */
[----:B------:R-:W-:Y:S01]  /*3c80*/  @P2 SHF.R.U32.HI R9, RZ, R5, R2 ;  /* 0x00000005ff092219 */ /* 0x000fe20000011602 */
[----:B------:R-:W-:Y:S01]  /*3c90*/  IMAD R0, R26, R0, RZ ;  /* 0x000000001a007224 */ /* 0x000fe200078e02ff */
[----:B------:R-:W-:Y:S02]  /*3ca0*/  SEL R8, R10, R8, !P0 ;  /* 0x000000080a087207 */ /* 0x000fe40004000000 */
[----:B------:R-:W-:Y:S01]  /*3cb0*/  SEL R2, R11, R12, !P4 ;  /* 0x0000000c0b027207 */ /* 0x000fe20006000000 */
[----:B------:R-:W-:Y:S01]  /*3cc0*/  IMAD R12, R26, R9, RZ ;  /* 0x000000091a0c7224 */ /* 0x000fe200078e02ff */
[C---:B------:R-:W-:Y:S01]  /*3cd0*/  ISETP.GE.AND P0, PT, R8.reuse, R0, PT ;  /* 0x000000000800720c */ /* 0x040fe20003f06270 */
[----:B------:R-:W-:Y:S03]  /*3ce0*/  IMAD.HI.U32 R0, R8, R4, RZ ;  /* 0x0000000408007227 */ /* 0x000fe600078e00ff */
[----:B------:R-:W-:Y:S02]  /*3cf0*/  ISETP.GE.OR P0, PT, R2, R12, P0 ;  /* 0x0000000c0200720c */ /* 0x000fe40000706670 */
[-C--:B------:R-:W-:Y:S04]  /*3d00*/  SHF.R.U32.HI R0, RZ, R5.reuse, R0 ;  /* 0x00000005ff007219 */ /* 0x080fe80000011600 */
[----:B------:R-:W-:Y:S05]  /*3d10*/  SEL R13, R8, R0, !P2 ;  /* 0x00000000080d7207 */ /* 0x000fea0005000000 */
[----:B------:R-:W-:Y:S02]  /*3d20*/  IMAD.MOV R12, RZ, RZ, -R13 ;  /* 0x000000ffff0c7224 */ /* 0x000fe400078e0a0d */
[----:B------:R-:W-:Y:S04]  /*3d30*/  @!P0 IMAD.HI.U32 R0, R2, R4, RZ ;  /* 0x0000000402008227 */ /* 0x000fe800078e00ff */
[----:B------:R-:W-:Y:S01]  /*3d40*/  IMAD R12, R26, R12, R8 ;  /* 0x0000000c1a0c7224 */ /* 0x000fe200078e0208 */
[----:B------:R-:W-:Y:S04]  /*3d50*/  @!P0 SHF.R.U32.HI R0, RZ, R5, R0 ;  /* 0x00000005ff008219 */ /* 0x000fe80000011600 */
[----:B------:R-:W-:Y:S04]  /*3d60*/  @!P0 SEL R0, R2, R0, !P2 ;  /* 0x0000000002008207 */ /* 0x000fe80005000000 */
[----:B------:R-:W-:Y:S01]  /*3d70*/  @!P0 IADD3 R13, PT, PT, R13, -R0, RZ ;  /* 0x800000000d0d8210 */ /* 0x000fe20007ffe0ff */
[----:B------:R-:W-:Y:S01]  /*3d80*/  @!P0 IMAD R0, R9, R12, R0 ;  /* 0x0000000c09008224 */ /* 0x000fe200078e0200 */
[----:B------:R-:W-:Y:S01]  /*3d90*/  IADD3 R9, PT, PT, -R8, RZ, RZ ;  /* 0x000000ff08097210 */ /* 0x000fe20007ffe1ff */
[--C-:B------:R-:W-:Y:S02]  /*3da0*/  IMAD.MOV R12, RZ, RZ, -R2.reuse ;  /* 0x000000ffff0c7224 */ /* 0x100fe400078e0a02 */
[----:B------:R-:W-:Y:S02]  /*3db0*/  @!P0 IMAD R8, R13, R26, R2 ;  /* 0x0000001a0d088224 */ /* 0x000fe400078e0202 */
[----:B------:R-:W-:Y:S02]  /*3dc0*/  @!P0 IMAD.MOV.U32 R2, RZ, RZ, R0 ;  /* 0x000000ffff028224 */ /* 0x000fe400078e0000 */
[----:B------:R-:W-:Y:S02]  /*3dd0*/  IMAD R11, R3, R12, R11 ;  /* 0x0000000c030b7224 */ /* 0x000fe400078e020b */
[----:B------:R-:W-:Y:S02]  /*3de0*/  IMAD R10, R6, R9, R10 ;  /* 0x00000009060a7224 */ /* 0x000fe400078e020a */
[----:B------:R-:W-:Y:S02]  /*3df0*/  IMAD R11, R2, R3, R11 ;  /* 0x00000003020b7224 */ /* 0x000fe400078e020b */
[----:B------:R-:W-:Y:S02]  /*3e00*/  IMAD R10, R8, R6, R10 ;  /* 0x00000006080a7224 */ /* 0x000fe400078e020a */
.L_x_69:
[----:B------:R-:W-:Y:S05]  /*3e10*/  BRA.U UP1, `(.L_x_70) ;  /* 0x0000000101107547 */ /* 0x000fea000b800000 */
[----:B------:R-:W-:Y:S04]  /*3e20*/  MOV R2, UR6 ;  /* 0x0000000600027c02 */ /* 0x000fe80008000f00 */
[----:B------:R-:W-:Y:S04]  /*3e30*/  SHF.L.U32 R2, R2, 0x1f, RZ ;  /* 0x0000001f02027819 */ /* 0x000fe800000006ff */
[----:B------:R-:W2:Y:S02]  /*3e40*/  SYNCS.PHASECHK.TRANS64.TRYWAIT P0, [UR7+0x78], R2 ;  /* 0x00007802ff0075a7 */ /* 0x000ea40008001107 */
[----:B--2---:R-:W-:Y:S05]  /*3e50*/  @!P0 BRA `(.L_x_71) ;  /* 0x0000003400388947 */ /* 0x004fea0003800000 */
.L_x_70:
[----:B------:R-:W-:Y:S02]  /*3e60*/  R2UR UR11, R21 ;  /* 0x00000000150b72ca */ /* 0x000fe400000e0000 */
[----:B------:R-:W-:Y:S02]  /*3e70*/  R2UR UR10, R20 ;  /* 0x00000000140a72ca */ /* 0x000fe400000e0000 */
[----:B------:R-:W-:Y:S04]  /*3e80*/  ISETP.NE.U32.AND P2, PT, RZ, UR4, PT ;  /* 0x00000004ff007c0c */ /* 0x000fe8000bf45070 */
[----:B------:R-:W-:Y:S05]  /*3e90*/  ISETP.NE.AND.EX P2, PT, RZ, UR5, PT, P2 ;  /* 0x00000005ff007c0c */ /* 0x000fea000bf45320 */
[----:B------:R-:W-:Y:S02]  /*3ea0*/  USHF.L.U32 UR11, UR11, 0x6, URZ ;  /* 0x000000060b0b7899 */ /* 0x000fe400080006ff */
[----:B------:R-:W-:Y:S01]  /*3eb0*/  USHF.L.U32 UR10, UR10, 0x6, URZ ;  /* 0x000000060a0a7899 */ /* 0x000fe200080006ff */
[----:B------:R-:W-:Y:S11]  /*3ec0*/  BRA.U !UP4, `(.L_x_72) ;  /* 0x000000010c347547 */ /* 0x000ff6000b800000 */
[----:B------:R-:W-:Y:S01]  /*3ed0*/  UPLOP3.LUT UP0, UPT, UPT, UPT, UP3, 0x80, 0x8 ;  /* 0x000000000008789c */ /* 0x000fe20003f0f030 */
[----:B--2---:R-:W-:Y:S02]  /*3ee0*/  HFMA2 R0, -RZ, RZ, 0, 5.9604644775390625e-08 ;  /* 0x00000001ff007431 */ /* 0x004fe400000001ff */
[----:B------:R-:W-:Y:S03]  /*3ef0*/  IMAD.MOV.U32 R60, RZ, RZ, 0x1 ;  /* 0x00000001ff3c7424 */ /* 0x000fe600078e00ff */
[----:B------:R-:W-:Y:S05]  /*3f00*/  PLOP3.LUT P0, PT, PT, PT, UP0, 0x80, 0x8 ;  /* 0x000000000008781c */ /* 0x000fea0003f0f008 */
[----:B------:R-:W2:Y:S01]  /*3f10*/  @UP0 LDCU.64 UR14, c[0x0][0x888] ;  /* 0x00011100ff0e07ac */ /* 0x000ea20008000a00 */
[----:B------:R-:W-:Y:S07]  /*3f20*/  @UP0 UIMAD UR8, UR36, UR4, URZ ;  /* 0x00000004240802a4 */ /* 0x000fee000f8e02ff */
[----:B------:R-:W-:Y:S01]  /*3f30*/  @!P0 PRMT R60, R0, 0x7610, R60 ;  /* 0x00007610003c8816 */ /* 0x000fe2000000003c */
[----:B--2---:R-:W-:Y:S03]  /*3f40*/  @UP0 UIMAD.WIDE UR14, UR8, 0x4, UR14 ;  /* 0x00000004080e08a5 */ /* 0x004fe6000f8e020e */
[----:B------:R-:W2:Y:S03]  /*3f50*/  @!UP0 LDCU UR8, c[0x0][0x880] ;  /* 0x00011000ff0887ac */ /* 0x000ea60008000800 */
[----:B------:R-:W-:Y:S01]  /*3f60*/  IMAD.U32 R8, RZ, RZ, UR14 ;  /* 0x0000000eff087e24 */ /* 0x000fe2000f8e00ff */
[----:B------:R-:W-:Y:S05]  /*3f70*/  MOV R9, UR15 ;  /* 0x0000000f00097c02 */ /* 0x000fea0008000f00 */
[----:B-----5:R3:W5:Y:S02]  /*3f80*/  @P0 LDG.E R35, desc[UR46][R8.64] ;  /* 0x0000002e08230981 */ /* 0x020764000c1e1900 */
[----:B--23--:R-:W-:Y:S07]  /*3f90*/  @!P0 IMAD.U32 R35, RZ, RZ, UR8 ;  /* 0x00000008ff238e24 */ /* 0x00cfee000f8e00ff */
.L_x_72:
[----:B-----5:R-:W-:Y:S01]  /*3fa0*/  @!P2 FSETP.EQ.AND P0, PT, R35, RZ, PT ;  /* 0x000000ff2300a20b */ /* 0x020fe20003f02000 */
[----:B------:R-:W-:Y:S01]  /*3fb0*/  @!UPT UIADD3 URZ, UPT, UPT, URZ, URZ, URZ ;  /* 0x000000fffffff290 */ /* 0x000fe2000fffe0ff */
[----:B------:R-:W-:Y:S11]  /*3fc0*/  @!P2 BRA `(.L_x_73) ;  /* 0x000000000014a947 */ /* 0x000ff60003800000 */
[----:B------:R-:W-:Y:S02]  /*3fd0*/  LOP3.LUT P2, RZ, R60, 0xff, RZ, 0xc0, !PT ;  /* 0x000000ff3cff7812 */ /* 0x000fe4000784c0ff */
[----:B------:R-:W-:Y:S04]  /*3fe0*/  PLOP3.LUT P0, PT, PT, PT, UP0, 0x80, 0x8 ;  /* 0x000000000008781c */ /* 0x000fe80003f0f008 */
[----:B------:R-:W-:Y:S07]  /*3ff0*/  PLOP3.LUT P0, PT, P0, PT, PT, 0x8, 0x80 ;  /* 0x000000000080781c */ /* 0x000fee000070e170 */
[----:B------:R-:W-:Y:S11]  /*4000*/  @P2 FSETP.EQ.AND P0, PT, R35, RZ, PT ;  /* 0x000000ff2300220b */ /* 0x000ff60003f02000 */
[----:B------:R-:W-:Y:S02]  /*4010*/  @!UPT UIADD3 URZ, UPT, UPT, URZ, URZ, URZ ;  /* 0x000000fffffff290 */ /* 0x000fe4000fffe0ff */
.L_x_73:
[----:B------:R-:W-:Y:S01]  /*4020*/  ULEA UR15, UR13, UR7, 0x3 ;  /* 0x000000070d0f7291 */ /* 0x000fe2000f8e18ff */
[----:B------:R-:W-:Y:S02]  /*4030*/  SHF.L.U32 R9, R32, 0x1f, RZ ;  /* 0x0000001f20097819 */ /* 0x000fe400000006ff */
[----:B------:R-:W-:Y:S04]  /*4040*/  ELECT P4, URZ, PT ;  /* 0x0000000000ff782f */ /* 0x000fe80003880000 */
[----:B------:R-:W-:Y:S02]  /*4050*/  PLOP3.LUT P4, PT, P0, P4, PT, 0xf2, 0x2f ;  /* 0x00000000002f781c */ /* 0x000fe40000789e72 */
[----:B------:R-:W3:Y:S11]  /*4060*/  SYNCS.PHASECHK.TRANS64.TRYWAIT P2, [UR15+0x58], R9 ;  /* 0x00005809ff0075a7 */ /* 0x000ef6000804110f */
[----:B-1----:R-:W-:Y:S05]  /*4070*/  @!P4 IADD3 R8, P0, PT, R30, 0x580, RZ ;  /* 0x000005801e08c810 */ /* 0x002fea0007f1e0ff */
[----:B--2---:R-:W-:Y:S01]  /*4080*/  @!P4 IMAD.X R2, RZ, RZ, R31, P0 ;  /* 0x000000ffff02c224 */ /* 0x004fe200000e061f */
[----:B---3--:R-:W-:Y:S07]  /*4090*/  @!P2 BRA `(.L_x_74) ;  /* 0x0000003000c0a947 */ /* 0x008fee0003800000 */
.L_x_145:
[----:B------:R-:W2:Y:S01]  /*40a0*/  LDC.64 R12, c[0x0][0xb18] ;  /* 0x0002c600ff0c7b82 */ /* 0x000ea20000000a00 */
[----:B------:R-:W-:Y:S01]  /*40b0*/  @!P4 R2UR UR8, R2 ;  /* 0x000000000208c2ca */ /* 0x000fe200000e0000 */
[----:B------:R-:W-:Y:S01]  /*40c0*/  VOTEU.ALL UP2, P4 ;  /* 0x0000000000ff7886 */ /* 0x000fe20002040000 */
[----:B------:R-:W-:Y:S01]  /*40d0*/  @!P4 R2UR UR9, R8 ;  /* 0x000000000809c2ca */ /* 0x000fe200000e0000 */
[----:B------:R-:W-:Y:S01]  /*40e0*/  VOTEU.ALL UP1, P4 ;  /* 0x0000000000ff7886 */ /* 0x000fe20002020000 */
[----:B-1----:R-:W-:Y:S03]  /*40f0*/  @!P4 IMAD.MOV.U32 R0, RZ, RZ, 0x1000 ;  /* 0x00001000ff00c424 */ /* 0x002fe600078e00ff */
[----:B------:R-:W1:Y:S01]  /*4100*/  @!P1 LDC R2, c[0x0][0xb0c] ;  /* 0x0002c300ff029b82 */ /* 0x000e620000000800 */
[----:B------:R-:W-:Y:S01]  /*4110*/  UMOV UR20, 0x0 ;  /* 0x0000000000147882 */ /* 0x000fe20000000000 */
[----:B------:R-:W-:Y:S01]  /*4120*/  UMOV UR21, 0x10000000 ;  /* 0x1000000000157882 */ /* 0x000fe20000000000 */
[----:B------:R-:W-:Y:S01]  /*4130*/  UMOV UR12, UR36 ;  /* 0x00000024000c7c82 */ /* 0x000fe20008000000 */
[----:B------:R-:W-:Y:S01]  /*4140*/  UIADD3 UR14, UPT, UPT, UR13, 0x1, URZ ;  /* 0x000000010d0e7890 */ /* 0x000fe2000fffe0ff */
[----:B------:R-:W-:Y:S01]  /*4150*/  @P3 SHF.R.U32.HI R27, RZ, 0x10, R17 ;  /* 0x00000010ff1b3819 */ /* 0x000fe20000011611 */
[----:B------:R-:W-:Y:S02]  /*4160*/  VIADD R29, R29, 0x1 ;  /* 0x000000011d1d7836 */ /* 0x000fe40000000000 */
[----:B------:R-:W-:Y:S01]  /*4170*/  IMAD.U32 R9, RZ, RZ, UR8 ;  /* 0x00000008ff097e24 */ /* 0x000fe2000f8e00ff */
[----:B------:R-:W-:Y:S01]  /*4180*/  @!UP2 ULEA UR8, UR13, UR7, 0xc ;  /* 0x000000070d08a291 */ /* 0x000fe2000f8e60ff */
[----:B------:R-:W-:Y:S01]  /*4190*/  IMAD.U32 R8, RZ, RZ, UR9 ;  /* 0x00000009ff087e24 */ /* 0x000fe2000f8e00ff */
[----:B------:R-:W-:Y:S02]  /*41a0*/  UIADD3 UR9, UPT, UPT, UR15, 0x40, URZ ;  /* 0x000000400f097890 */ /* 0x000fe4000fffe0ff */
[----:B------:R-:W-:Y:S01]  /*41b0*/  @!P4 R2UR UR19, R9 ;  /* 0x000000000913c2ca */ /* 0x000fe200000e0000 */
[----:B------:R-:W-:Y:S01]  /*41c0*/  @!UP2 UIADD3 UR8, UPT, UPT, UR8, 0x200, URZ ;  /* 0x000002000808a890 */ /* 0x000fe2000fffe0ff */
[----:B------:R-:W-:Y:S01]  /*41d0*/  @!P4 R2UR UR18, R8 ;  /* 0x000000000812c2ca */ /* 0x000fe200000e0000 */
[----:B------:R-:W-:Y:S01]  /*41e0*/  UISETP.NE.AND UP5, UPT, UR14, 0x3, UPT ;  /* 0x000000030e00788c */ /* 0x000fe2000bfa5270 */
[----:B------:R-:W3:Y:S01]  /*41f0*/  LDC.64 R8, c[0x0][0xb10] ;  /* 0x0002c400ff087b82 */ /* 0x000ee20000000a00 */
[----:B------:R-:W-:Y:S02]  /*4200*/  UPRMT UR16, UR37, 0x654, UR9 ;  /* 0x0000065425107896 */ /* 0x000fe40008000009 */
[----:B------:R-:W-:Y:S02]  /*4210*/  USEL UR17, URZ, 0x1, UP5 ;  /* 0x00000001ff117887 */ /* 0x000fe4000a800000 */
[----:B------:R-:W-:Y:S04]  /*4220*/  USEL UR14, UR14, URZ, UP5 ;  /* 0x000000ff0e0e7287 */ /* 0x000fe8000a800000 */
[----:B------:R-:W-:Y:S01]  /*4230*/  ULEA UR13, UR14, UR7, 0x3 ;  /* 0x000000070e0d7291 */ /* 0x000fe2000f8e18ff */
[----:B------:R-:W-:Y:S01]  /*4240*/  LOP3.LUT R32, R32, UR17, RZ, 0x3c, !PT ;  /* 0x0000001120207c12 */ /* 0x000fe2000f8e3cff */
[----:B------:R1:W-:Y:S01]  /*4250*/  @!UP1 UTMALDG.3D [UR8], [UR18], desc[UR20] ;  /* 0x00001408120095b4 */ /* 0x0003e20008011000 */
[----:B------:R5:W-:Y:S02]  /*4260*/  @!P4 SYNCS.ARRIVE.TRANS64.RED.A0TR RZ, [UR15+0x40], R0 ;  /* 0x00004000ffffc9a7 */ /* 0x000be4000830040f */
[----:B------:R-:W-:Y:S01]  /*4270*/  SHF.L.U32 R20, R32, 0x1f, RZ ;  /* 0x0000001f20147819 */ /* 0x000fe200000006ff */
[C---:B---3--:R-:W-:Y:S01]  /*4280*/  @!P1 IMAD.HI.U32 R8, R11.reuse, R8, RZ ;  /* 0x000000080b089227 */ /* 0x048fe200078e00ff */
[----:B--2---:R-:W-:Y:S02]  /*4290*/  @!P1 ISETP.NE.AND P0, PT, R12, 0x1, PT ;  /* 0x000000010c00980c */ /* 0x004fe40003f05270 */
[----:B-1----:R-:W-:Y:S01]  /*42a0*/  @!P1 ISETP.NE.AND P2, PT, R2, 0x1, PT ;  /* 0x000000010200980c */ /* 0x002fe20003f45270 */
[----:B------:R-:W-:Y:S01]  /*42b0*/  SYNCS.ARRIVE.TRANS64.RED.A1T0 RZ, [UR16], RZ ;  /* 0x000000ffffff79a7 */ /* 0x000fe20008100410 */
[C---:B------:R-:W-:Y:S01]  /*42c0*/  @!P1 IMAD.HI.U32 R13, R10.reuse, R13, RZ ;  /* 0x0000000d0a0d9227 */ /* 0x040fe200078e00ff */
[----:B------:R-:W-:Y:S04]  /*42d0*/  @!P1 SHF.R.U32.HI R8, RZ, R9, R8 ;  /* 0x00000009ff089219 */ /* 0x000fe80000011608 */
[----:B------:R-:W-:Y:S01]  /*42e0*/  @!P1 SEL R8, R11, R8, !P2 ;  /* 0x000000080b089207 */ /* 0x000fe20005000000 */
[----:B------:R-:W1:Y:S01]  /*42f0*/  SYNCS.PHASECHK.TRANS64.TRYWAIT P5, [UR13+0x58], R20 ;  /* 0x00005814ff0075a7 */ /* 0x000e6200080a110d */
[----:B-----5:R-:W2:Y:S02]  /*4300*/  @!P1 LDC R0, c[0x0][0xb20] ;  /* 0x0002c800ff009b82 */ /* 0x020ea40000000800 */
[----:B--2---:R-:W-:Y:S04]  /*4310*/  @!P1 SHF.R.U32.HI R0, RZ, R0, R13 ;  /* 0x00000000ff009219 */ /* 0x004fe8000001160d */
[----:B------:R-:W-:Y:S05]  /*4320*/  @!P1 SEL R9, R10, R0, !P0 ;  /* 0x000000000a099207 */ /* 0x000fea0004000000 */
[----:B------:R-:W-:Y:S02]  /*4330*/  @!P1 IMAD.IADD R0, R9, 0x1, -R8 ;  /* 0x0000000109009824 */ /* 0x000fe400078e0a08 */
[----:B------:R-:W-:Y:S02]  /*4340*/  @!P1 IMAD.IADD R8, R8, 0x1, -R9 ;  /* 0x0000000108089824 */ /* 0x000fe400078e0a09 */
[----:B------:R-:W-:Y:S02]  /*4350*/  @!P1 IMAD R11, R0, R2, R11 ;  /* 0x00000002000b9224 */ /* 0x000fe400078e020b */
[----:B------:R-:W-:Y:S01]  /*4360*/  @!P1 IMAD R10, R8, R12, R10 ;  /* 0x0000000c080a9224 */ /* 0x000fe200078e020a */
[----:B-1----:R-:W-:Y:S06]  /*4370*/  @!P5 BRA `(.L_x_75) ;  /* 0x000000300020d947 */ /* 0x002fec0003800000 */
.L_x_147:
[----:B------:R-:W-:Y:S01]  /*4380*/  @!P4 IADD3 R2, P0, PT, R30, 0x580, RZ ;  /* 0x000005801e02c810 */ /* 0x000fe20007f1e0ff */
[----:B------:R-:W-:Y:S01]  /*4390*/  UMOV UR18, 0x0 ;  /* 0x0000000000127882 */ /* 0x000fe20000000000 */
[----:B------:R-:W-:Y:S01]  /*43a0*/  UMOV UR19, 0x10000000 ;  /* 0x1000000000137882 */ /* 0x000fe20000000000 */
[----:B------:R-:W-:Y:S01]  /*43b0*/  VOTEU.ALL UP1, P4 ;  /* 0x0000000000ff7886 */ /* 0x000fe20002020000 */
[----:B------:R-:W-:Y:S01]  /*43c0*/  @!P4 R2UR UR9, R2 ;  /* 0x000000000209c2ca */ /* 0x000fe200000e0000 */
[----:B-1----:R-:W-:Y:S01]  /*43d0*/  @!P4 IMAD.X R0, RZ, RZ, R31, P0 ;  /* 0x000000ffff00c224 */ /* 0x002fe200000e061f */
[----:B------:R-:W-:Y:S01]  /*43e0*/  UMOV UR12, UR36 ;  /* 0x00000024000c7c82 */ /* 0x000fe20008000000 */
[----:B------:R-:W-:Y:S01]  /*43f0*/  @P3 R2UR UR36, R27 ;  /* 0x000000001b2432ca */ /* 0x000fe200000e0000 */
[----:B------:R-:W-:Y:S01]  /*4400*/  @!UP1 ULEA UR15, UR14, UR7, 0xc ;  /* 0x000000070e0f9291 */ /* 0x000fe2000f8e60ff */
[----:B------:R-:W-:Y:S01]  /*4410*/  ISETP.NE.AND P0, PT, R29, 0x2, PT ;  /* 0x000000021d00780c */ /* 0x000fe20003f05270 */
[----:B------:R-:W-:Y:S01]  /*4420*/  @!UP1 UIADD3 UR10, UPT, UPT, UR10, 0x20, URZ ;  /* 0x000000200a0a9890 */ /* 0x000fe2000fffe0ff */
[----:B------:R-:W-:Y:S01]  /*4430*/  @!P4 R2UR UR8, R0 ;  /* 0x000000000008c2ca */ /* 0x000fe200000e0000 */
[----:B------:R-:W-:Y:S01]  /*4440*/  IMAD.IADD R20, R10, 0x1, R58 ;  /* 0x000000010a147824 */ /* 0x000fe200078e023a */
[----:B------:R-:W-:Y:S01]  /*4450*/  SEL R0, RZ, 0x1, P0 ;  /* 0x00000001ff007807 */ /* 0x000fe20000000000 */
[----:B------:R-:W-:Y:S01]  /*4460*/  IMAD.IADD R21, R11, 0x1, R59 ;  /* 0x000000010b157824 */ /* 0x000fe200078e023b */
[----:B------:R-:W-:Y:S02]  /*4470*/  SEL R29, R29, RZ, P0 ;  /* 0x000000ff1d1d7207 */ /* 0x000fe40000000000 */
[----:B------:R-:W-:Y:S01]  /*4480*/  IMAD.U32 R8, RZ, RZ, UR9 ;  /* 0x00000009ff087e24 */ /* 0x000fe2000f8e00ff */
[----:B------:R-:W-:Y:S01]  /*4490*/  UIADD3 UR9, UPT, UPT, UR13, 0x40, URZ ;  /* 0x000000400d097890 */ /* 0x000fe2000fffe0ff */
[----:B------:R-:W-:Y:S03]  /*44a0*/  LOP3.LUT R28, R28, R0, RZ, 0x3c, !PT ;  /* 0x000000001c1c7212 */ /* 0x000fe600078e3cff */
[----:B------:R-:W-:Y:S02]  /*44b0*/  @!P4 R2UR UR16, R8 ;  /* 0x000000000810c2ca */ /* 0x000fe400000e0000 */
[----:B------:R-:W-:Y:S01]  /*44c0*/  IMAD.U32 R9, RZ, RZ, UR8 ;  /* 0x00000008ff097e24 */ /* 0x000fe2000f8e00ff */
[----:B------:R-:W-:Y:S01]  /*44d0*/  @!UP1 UIADD3 UR8, UPT, UPT, UR15, 0x200, URZ ;  /* 0x000002000f089890 */ /* 0x000fe2000fffe0ff */
[----:B------:R-:W-:Y:S01]  /*44e0*/  VOTEU.ALL UP1, P4 ;  /* 0x0000000000ff7886 */ /* 0x000fe20002020000 */
[----:B------:R-:W-:Y:S02]  /*44f0*/  UPRMT UR15, UR37, 0x654, UR9 ;  /* 0x00000654250f7896 */ /* 0x000fe40008000009 */
[----:B------:R-:W-:Y:S11]  /*4500*/  @!P4 R2UR UR17, R9 ;  /* 0x000000000911c2ca */ /* 0x000ff600000e0000 */
[----:B------:R-:W-:Y:S02]  /*4510*/  @!UPT UIADD3 URZ, UPT, UPT, URZ, URZ, URZ ;  /* 0x000000fffffff290 */ /* 0x000fe4000fffe0ff */
[----:B------:R2:W-:Y:S01]  /*4520*/  @!UP1 UTMALDG.3D [UR8], [UR16], desc[UR18] ;  /* 0x00001208100095b4 */ /* 0x0005e20008011000 */
[----:B------:R2:W-:Y:S01]  /*4530*/  @!P4 SYNCS.ARRIVE.TRANS64.RED.A0TR RZ, [UR13+0x40], R25 ;  /* 0x00004019ffffc9a7 */ /* 0x0005e2000830040d */
[----:B------:R-:W-:Y:S04]  /*4540*/  UIADD3 UR13, UPT, UPT, UR14, 0x1, URZ ;  /* 0x000000010e0d7890 */ /* 0x000fe8000fffe0ff */
[----:B------:R-:W-:Y:S04]  /*4550*/  UISETP.NE.AND UP1, UPT, UR13, 0x3, UPT ;  /* 0x000000030d00788c */ /* 0x000fe8000bf25270 */
[----:B------:R-:W-:Y:S02]  /*4560*/  USEL UR14, URZ, 0x1, UP1 ;  /* 0x00000001ff0e7887 */ /* 0x000fe40008800000 */
[----:B------:R-:W-:Y:S02]  /*4570*/  USEL UR13, UR13, URZ, UP1 ;  /* 0x000000ff0d0d7287 */ /* 0x000fe40008800000 */
[----:B------:R-:W-:Y:S02]  /*4580*/  UPLOP3.LUT UP1, UPT, UPT, UPT, UPT, 0x80, 0x8 ;  /* 0x000000000008789c */ /* 0x000fe40003f2f070 */
[----:B------:R-:W-:Y:S01]  /*4590*/  LOP3.LUT R32, R32, UR14, RZ, 0x3c, !PT ;  /* 0x0000000e20207c12 */ /* 0x000fe2000f8e3cff */
[----:B------:R-:W-:Y:S01]  /*45a0*/  SYNCS.ARRIVE.TRANS64.RED.A1T0 RZ, [UR15], RZ ;  /* 0x000000ffffff79a7 */ /* 0x000fe2000810040f */
[----:B------:R-:W-:Y:S07]  /*45b0*/  @P3 BRA `(.L_x_76) ;  /* 0xfffffff4001c3947 */ /* 0x000fee000383ffff */
[----:B------:R-:W-:Y:S01]  /*45c0*/  UIADD3 UR7, UPT, UPT, UR7, 0x58, URZ ;  /* 0x0000005807077890 */ /* 0x000fe2000fffe0ff */
[----:B------:R-:W-:-:S03]  /*45d0*/  SHF.L.U32 R2, R32, 0x1f, RZ ;  /* 0x0000001f20027819 */ /* 0x000fc600000006ff */
[----:B------:R-:W-:-:S09]  /*45e0*/  ULEA UR4, UR13, UR7, 0x3 ;  /* 0x000000070d047291 */ /* 0x000fd2000f8e18ff */
[----:B------:R-:W1:Y:S02]  /*45f0*/  SYNCS.PHASECHK.TRANS64.TRYWAIT P0, [UR4], R2 ;  /* 0x00000002ff0075a7 */ /* 0x000e640008001104 */
[----:B-1----:R-:W-:Y:S05]  /*4600*/  @!P0 BRA `(.L_x_77) ;  /* 0x0000002c00948947 */ /* 0x002fea0003800000 */
.L_x_149:
        /* <DEDUP_REMOVED lines=9> */
.L_x_151:
[----:B------:R-:W-:-:S04]  /*46a0*/  UIADD3 UR5, UPT, UPT, UR5, 0x1, URZ ;  /* 0x0000000105057890 */ /* 0x000fc8000fffe0ff */
[----:B------:R-:W-:-:S04]  /*46b0*/  UISETP.NE.AND UP0, UPT, UR5, 0x3, UPT ;  /* 0x000000030500788c */ /* 0x000fc8000bf05270 */
[----:B------:R-:W-:Y:S02]  /*46c0*/  USEL UR4, URZ, 0x1, UP0 ;  /* 0x00000001ff047887 */ /* 0x000fe40008000000 */
[----:B------:R-:W-:-:S04]  /*46d0*/  USEL UR5, UR5, URZ, UP0 ;  /* 0x000000ff05057287 */ /* 0x000fc80008000000 */
[----:B------:R-:W-:Y:S01]  /*46e0*/  ULEA UR5, UR5, UR7, 0x3 ;  /* 0x0000000705057291 */ /* 0x000fe2000f8e18ff */
[----:B-1----:R-:W-:-:S04]  /*46f0*/  LOP3.LUT R2, R32, UR4, RZ, 0x3c, !PT ;  /* 0x0000000420027c12 */ /* 0x002fc8000f8e3cff */
[----:B------:R-:W-:Y:S01]  /*4700*/  SHF.L.U32 R2, R2, 0x1f, RZ ;  /* 0x0000001f02027819 */ /* 0x000fe200000006ff */
[----:B------:R-:W-:-:S07]  /*4710*/  IMAD.U32 R0, RZ, RZ, UR5 ;  /* 0x00000005ff007e24 */ /* 0x000fce000f8e00ff */
.L_x_79:
[----:B-1----:R1:W3:Y:S02]  /*4720*/  SYNCS.PHASECHK.TRANS64.TRYWAIT P0, [R0+URZ], R2 ;  /* 0x00000002000075a7 */ /* 0x0022e400080011ff */
[----:B---3--:R-:W-:Y:S05]  /*4730*/  @!P0 NANOSLEEP.SYNCS 0x989680 ;  /* 0x009896800000895d */ /* 0x008fea0003900000 */
[----:B------:R-:W3:Y:S02]  /*4740*/  @!P0 SYNCS.PHASECHK.TRANS64 P0, [R0+URZ], R2 ;  /* 0x00000002000085a7 */ /* 0x000ee400080010ff */
[----:B--23--:R-:W-:Y:S05]  /*4750*/  @P0 EXIT ;  /* 0x000000000000094d */ /* 0x00cfea0003800000 */
[----:B------:R-:W-:Y:S05]  /*4760*/  BRA `(.L_x_79) ;  /* 0xfffffffc00ec7947 */ /* 0x000fea000383ffff */
.L_x_67:
[----:B------:R-:W-:-:S06]  /*4770*/  UISETP.GE.AND UP1, UPT, UR8, 0x4, UPT ;  /* 0x000000040800788c */ /* 0x000fcc000bf26270 */
[----:B------:R-:W-:-:S13]  /*4780*/  PLOP3.LUT P0, PT, PT, PT, UP1, 0x80, 0x8 ;  /* 0x000000000008781c */ /* 0x000fda0003f0f018 */
[----:B------:R-:W-:Y:S05]  /*4790*/  @!P0 EXIT ;  /* 0x000000000000894d */ /* 0x000fea0003800000 */
[----:B------:R-:W-:Y:S01]  /*47a0*/  BAR.SYNC.DEFER_BLOCKING 0x6, 0xa0 ;  /* 0x0182800000007b1d */ /* 0x000fe20000010000 */
[C---:B------:R-:W-:Y:S01]  /*47b0*/  IMAD.SHL.U32 R3, R70.reuse, 0x20, RZ ;  /* 0x0000002046037824 */ /* 0x040fe200078e00ff */
[----:B------:R-:W-:Y:S01]  /*47c0*/  SHF.R.U32.HI R4, RZ, 0x1, R70 ;  /* 0x00000001ff047819 */ /* 0x000fe20000011646 */
[C---:B------:R-:W-:Y:S01]  /*47d0*/  IMAD.SHL.U32 R64, R70.reuse, 0x10, RZ ;  /* 0x0000001046407824 */ /* 0x040fe200078e00ff */
[C---:B------:R-:W-:Y:S01]  /*47e0*/  LOP3.LUT P0, RZ, R70.reuse, 0x4, RZ, 0xc0, !PT ;  /* 0x0000000446ff7812 */ /* 0x040fe2000780c0ff */
[----:B------:R-:W-:Y:S01]  /*47f0*/  IMAD.U32 R32, R70, 0x10000, RZ ;  /* 0x0001000046207824 */ /* 0x000fe200078e00ff */
[----:B------:R-:W-:Y:S02]  /*4800*/  UMOV UR48, 0x400 ;  /* 0x0000040000307882 */ /* 0x000fe40000000000 */
[----:B------:R-:W1:Y:S01]  /*4810*/  LDC R63, c[0x0][0x370] ;  /* 0x0000dc00ff3f7b82 */ /* 0x000e620000000800 */
[----:B------:R-:W-:Y:S01]  /*4820*/  ULEA UR48, UR37, UR48, 0x18 ;  /* 0x0000003025307291 */ /* 0x000fe2000f8ec0ff */
[----:B------:R-:W-:Y:S01]  /*4830*/  LOP3.LUT R2, R3, 0xc0, RZ, 0xc0, !PT ;  /* 0x000000c003027812 */ /* 0x000fe200078ec0ff */
[----:B------:R-:W-:Y:S01]  /*4840*/  IMAD.MOV.U32 R69, RZ, RZ, 0x10 ;  /* 0x00000010ff457424 */ /* 0x000fe200078e00ff */
[----:B------:R-:W-:Y:S01]  /*4850*/  LOP3.LUT R64, R64, 0x600, RZ, 0xc0, !PT ;  /* 0x0000060040407812 */ /* 0x000fe200078ec0ff */
[----:B------:R-:W-:Y:S01]  /*4860*/  IMAD.MOV.U32 R31, RZ, RZ, RZ ;  /* 0x000000ffff1f7224 */ /* 0x000fe200078e00ff */
[----:B------:R-:W-:Y:S01]  /*4870*/  LOP3.LUT R4, R2, 0x8, R4, 0xf8, !PT ;  /* 0x0000000802047812 */ /* 0x000fe200078ef804 */
[----:B------:R-:W-:Y:S01]  /*4880*/  IMAD.SHL.U32 R2, R70, 0x4, RZ ;  /* 0x0000000446027824 */ /* 0x000fe200078e00ff */
[----:B------:R-:W2:Y:S01]  /*4890*/  LDC R28, c[0x0][0xb0c] ;  /* 0x0002c300ff1c7b82 */ /* 0x000ea20000000800 */
[--C-:B------:R-:W-:Y:S01]  /*48a0*/  LOP3.LUT R64, R64, 0x20, R3.reuse, 0xf8, !PT ;  /* 0x0000002040407812 */ /* 0x100fe200078ef803 */
[----:B------:R-:W-:Y:S01]  /*48b0*/  IMAD.MOV.U32 R68, RZ, RZ, RZ ;  /* 0x000000ffff447224 */ /* 0x000fe200078e00ff */
[----:B------:R-:W-:Y:S01]  /*48c0*/  LOP3.LUT R32, R32, 0x600000, RZ, 0xc0, !PT ;  /* 0x0060000020207812 */ /* 0x000fe200078ec0ff */
[----:B------:R-:W-:Y:S01]  /*48d0*/  IMAD.MOV.U32 R73, RZ, RZ, RZ ;  /* 0x000000ffff497224 */ /* 0x000fe200078e00ff */
[----:B------:R-:W-:Y:S01]  /*48e0*/  LOP3.LUT R2, R4, 0x18, R2, 0x78, !PT ;  /* 0x0000001804027812 */ /* 0x000fe200078e7802 */
[----:B------:R-:W-:Y:S01]  /*48f0*/  IMAD.MOV.U32 R67, RZ, RZ, RZ ;  /* 0x000000ffff437224 */ /* 0x000fe200078e00ff */
[----:B------:R-:W-:Y:S01]  /*4900*/  LOP3.LUT R64, R64, 0x100, R3, 0xf8, !PT ;  /* 0x0000010040407812 */ /* 0x000fe200078ef803 */
[----:B------:R-:W4:Y:S01]  /*4910*/  LDC R61, c[0x0][0xb20] ;  /* 0x0002c800ff3d7b82 */ /* 0x000f220000000800 */
[----:B------:R-:W3:Y:S01]  /*4920*/  LDS R0, [UR48+0x130] ;  /* 0x00013030ff007984 */ /* 0x000ee20008000800 */
[----:B------:R-:W-:Y:S01]  /*4930*/  LOP3.LUT R70, R70, 0x60, RZ, 0xc0, !PT ;  /* 0x0000006046467812 */ /* 0x000fe200078ec0ff */
[----:B------:R-:W1:Y:S01]  /*4940*/  LDCU.64 UR54, c[0x0][0x348] ;  /* 0x00006900ff3677ac */ /* 0x000e620008000a00 */
[----:B------:R-:W-:-:S02]  /*4950*/  LOP3.LUT R64, R64, R2, RZ, 0xfc, !PT ;  /* 0x0000000240407212 */ /* 0x000fc400078efcff */
[----:B------:R-:W-:Y:S01]  /*4960*/  SEL R69, R69, 0xfffffff0, !P0 ;  /* 0xfffffff045457807 */ /* 0x000fe20004000000 */
[----:B------:R-:W1:Y:S01]  /*4970*/  LDCU.64 UR38, c[0x0][0x888] ;  /* 0x00011100ff2677ac */ /* 0x000e620008000a00 */
[----:B------:R-:W1:Y:S01]  /*4980*/  LDC R27, c[0x0][0xb30] ;  /* 0x0002cc00ff1b7b82 */ /* 0x000e620000000800 */
[----:B------:R-:W1:Y:S01]  /*4990*/  LDCU.64 UR44, c[0x0][0x890] ;  /* 0x00011200ff2c77ac */ /* 0x000e620008000a00 */
[----:B------:R-:W-:-:S06]  /*49a0*/  UMOV UR51, 0x1 ;  /* 0x0000000100337882 */ /* 0x000fcc0000000000 */
[----:B------:R-:W1:Y:S01]  /*49b0*/  LDC.64 R56, c[0x0][0xb10] ;  /* 0x0002c400ff387b82 */ /* 0x000e620000000a00 */
[----:B------:R-:W-:Y:S01]  /*49c0*/  UMOV UR56, URZ ;  /* 0x000000ff00387c82 */ /* 0x000fe20008000000 */
[----:B------:R-:W-:Y:S01]  /*49d0*/  UIADD3 UR52, UPT, UPT, UR48, 0x200, URZ ;  /* 0x0000020030347890 */ /* 0x000fe2000fffe0ff */
[----:B------:R-:W-:Y:S01]  /*49e0*/  UMOV UR50, URZ ;  /* 0x000000ff00327c82 */ /* 0x000fe20008000000 */
[----:B------:R-:W-:-:S04]  /*49f0*/  UMOV UR49, URZ ;  /* 0x000000ff00317c82 */ /* 0x000fc80008000000 */
[----:B------:R-:W1:Y:S08]  /*4a00*/  LDC.64 R24, c[0x0][0xb18] ;  /* 0x0002c600ff187b82 */ /* 0x000e700000000a00 */
[----:B------:R-:W1:Y:S08]  /*4a10*/  LDC.64 R22, c[0x0][0xb28] ;  /* 0x0002ca00ff167b82 */ /* 0x000e700000000a00 */
[----:B------:R-:W1:Y:S01]  /*4a20*/  LDC.64 R54, c[0x0][0x8b0] ;  /* 0x00022c00ff367b82 */ /* 0x000e620000000a00 */
[----:B---3--:R-:W-:-:S07]  /*4a30*/  IMAD.IADD R32, R0, 0x1, R32 ;  /* 0x0000000100207824 */ /* 0x008fce00078e0220 */
[----:B------:R-:W3:Y:S08]  /*4a40*/  LDC.64 R52, c[0x0][0x8a8] ;  /* 0x00022a00ff347b82 */ /* 0x000ef00000000a00 */
[----:B--2-4-:R-:W1:Y:S02]  /*4a50*/  LDC R62, c[0x0][0x374] ;  /* 0x0000dd00ff3e7b82 */ /* 0x014e640000000800 */
.L_x_110:
[----:B------:R-:W-:Y:S02]  /*4a60*/  LEA R0, R73, UR48, 0x3 ;  /* 0x0000003049007c11 */ /* 0x000fe4000f8e18ff */
[----:B------:R-:W-:Y:S02]  /*4a70*/  SHF.L.U32 R2, R67, 0x1f, RZ ;  /* 0x0000001f43027819 */ /* 0x000fe400000006ff */
[----:B-1----:R-:W-:Y:S02]  /*4a80*/  LEA R16, R73, UR48, 0x4 ;  /* 0x0000003049107c11 */ /* 0x002fe4000f8e20ff */
[----:B------:R-:W2:Y:S02]  /*4a90*/  SYNCS.PHASECHK.TRANS64.TRYWAIT P0, [R0+URZ+0x80], R2 ;  /* 0x00008002000075a7 */ /* 0x000ea400080011ff */
[----:B--2---:R-:W-:Y:S05]  /*4aa0*/  @!P0 BRA `(.L_x_80) ;  /* 0x00000028009c8947 */ /* 0x004fea0003800000 */
.L_x_152:
[----:B------:R-:W4:Y:S01]  /*4ab0*/  LDC.64 R10, c[0x0][0xb10] ;  /* 0x0002c400ff0a7b82 */ /* 0x000f220000000a00 */
[----:B------:R-:W3:Y:S01]  /*4ac0*/  LDS.128 R16, [R16+0x110] ;  /* 0x0001100010107984 */ /* 0x000ee20000000c00 */
[----:B-1----:R-:W-:Y:S01]  /*4ad0*/  ISETP.NE.AND P1, PT, R27, 0x1, PT ;  /* 0x000000011b00780c */ /* 0x002fe20003f25270 */
[----:B--2---:R-:W-:Y:S01]  /*4ae0*/  VIADD R0, R0, 0x90 ;  /* 0x0000009000007836 */ /* 0x004fe20000000000 */
[----:B------:R-:W-:Y:S04]  /*4af0*/  ISETP.GE.AND P0, PT, R26, 0x1, PT ;  /* 0x000000011a00780c */ /* 0x000fe80003f06270 */
[----:B------:R-:W1:Y:S01]  /*4b00*/  LDC.64 R8, c[0x0][0xb18] ;  /* 0x0002c600ff087b82 */ /* 0x000e620000000a00 */
[----:B------:R-:W-:Y:S01]  /*4b10*/  PRMT R0, RZ, 0x654, R0 ;  /* 0x00000654ff007816 */ /* 0x000fe20000000000 */
[----:B------:R-:W-:Y:S01]  /*4b20*/  @!PT LDS RZ, [RZ] ;  /* 0x00000000fffff984 */ /* 0x000fe20000000800 */
[----:B------:R-:W-:Y:S01]  /*4b30*/  @!PT LDS RZ, [RZ] ;  /* 0x00000000fffff984 */ /* 0x000fe20000000800 */
[----:B------:R-:W-:Y:S01]  /*4b40*/  @!PT LDS RZ, [RZ] ;  /* 0x00000000fffff984 */ /* 0x000fe20000000800 */
[----:B------:R-:W-:Y:S01]  /*4b50*/  @!PT LDS RZ, [RZ] ;  /* 0x00000000fffff984 */ /* 0x000fe20000000800 */
[----:B------:R2:W-:Y:S06]  /*4b60*/  MEMBAR.ALL.CTA ;  /* 0x0000000000007992 */ /* 0x0005ec0000008000 */
[----:B--2---:R-:W2:Y:S01]  /*4b70*/  FENCE.VIEW.ASYNC.S ;  /* 0x00000000000073c6 */ /* 0x004ea20000000000 */
[----:B------:R-:W1:Y:S08]  /*4b80*/  @!P1 LDC R12, c[0x0][0xb20] ;  /* 0x0002c800ff0c9b82 */ /* 0x000e700000000800 */
[----:B------:R-:W1:Y:S01]  /*4b90*/  @!P1 LDC R7, c[0x0][0xb0c] ;  /* 0x0002c300ff079b82 */ /* 0x000e620000000800 */
[----:B--2---:R2:W-:Y:S01]  /*4ba0*/  SYNCS.ARRIVE.TRANS64.RED.A1T0 RZ, [R0+URZ], RZ ;  /* 0x000000ff00ff79a7 */ /* 0x0045e200081004ff */
[----:B---3--:R-:W-:Y:S04]  /*4bb0*/  LOP3.LUT P4, RZ, R18, 0x1, RZ, 0xc0, !PT ;  /* 0x0000000112ff7812 */ /* 0x008fe8000788c0ff */
[----:B------:R-:W-:Y:S09]  /*4bc0*/  P2R R71, PR, RZ, 0x10 ;  /* 0x00000010ff477803 */ /* 0x000ff20000000000 */
[----:B------:R-:W-:Y:S02]  /*4bd0*/  @P4 MOV R30, R16 ;  /* 0x00000010001e4202 */ /* 0x000fe40000000f00 */
[----:B------:R-:W-:Y:S01]  /*4be0*/  @P4 LOP3.LUT R29, R17, 0xffff, RZ, 0xc0, !PT ;  /* 0x0000ffff111d4812 */ /* 0x000fe200078ec0ff */
[----:B--2-4-:R-:W-:Y:S06]  /*4bf0*/  @!P0 BRA `(.L_x_81) ;  /* 0x0000000000a48947 */ /* 0x014fec0003800000 */
[----:B------:R-:W-:Y:S01]  /*4c00*/  IMAD.HI.U32 R0, R62, R25, RZ ;  /* 0x000000193e007227 */ /* 0x000fe200078e00ff */
[----:B------:R-:W-:Y:S02]  /*4c10*/  ISETP.NE.AND P0, PT, R24, 0x1, PT ;  /* 0x000000011800780c */ /* 0x000fe40003f05270 */
[----:B------:R-:W-:Y:S01]  /*4c20*/  ISETP.NE.AND P2, PT, R26, 0x1, PT ;  /* 0x000000011a00780c */ /* 0x000fe20003f45270 */
[----:B------:R-:W-:Y:S01]  /*4c30*/  IMAD.HI.U32 R4, R63, R56, RZ ;  /* 0x000000383f047227 */ /* 0x000fe200078e00ff */
[----:B------:R-:W-:Y:S02]  /*4c40*/  SHF.R.U32.HI R0, RZ, R61, R0 ;  /* 0x0000003dff007219 */ /* 0x000fe40000011600 */
[----:B------:R-:W-:Y:S01]  /*4c50*/  ISETP.NE.AND P3, PT, R28, 0x1, PT ;  /* 0x000000011c00780c */ /* 0x000fe20003f65270 */
[----:B------:R-:W-:Y:S01]  /*4c60*/  IMAD.HI.U32 R6, R29, R25, RZ ;  /* 0x000000191d067227 */ /* 0x000fe200078e00ff */
[-C--:B------:R-:W-:Y:S02]  /*4c70*/  SHF.R.U32.HI R4, RZ, R57.reuse, R4 ;  /* 0x00000039ff047219 */ /* 0x080fe40000011604 */
[----:B------:R-:W-:Y:S01]  /*4c80*/  SEL R0, R62, R0, !P0 ;  /* 0x000000003e007207 */ /* 0x000fe20004000000 */
[----:B------:R-:W-:Y:S01]  /*4c90*/  IMAD.HI.U32 R5, R30, R56, RZ ;  /* 0x000000381e057227 */ /* 0x000fe200078e00ff */
[----:B------:R-:W-:Y:S03]  /*4ca0*/  SEL R4, R63, R4, !P3 ;  /* 0x000000043f047207 */ /* 0x000fe60005800000 */
[-C--:B------:R-:W-:Y:S01]  /*4cb0*/  IMAD.HI.U32 R3, R0, R22.reuse, RZ ;  /* 0x0000001600037227 */ /* 0x080fe200078e00ff */
[----:B------:R-:W-:Y:S03]  /*4cc0*/  SHF.R.U32.HI R5, RZ, R57, R5 ;  /* 0x00000039ff057219 */ /* 0x000fe60000011605 */
[----:B------:R-:W-:Y:S01]  /*4cd0*/  IMAD.HI.U32 R2, R4, R22, RZ ;  /* 0x0000001604027227 */ /* 0x000fe200078e00ff */
[----:B------:R-:W-:Y:S02]  /*4ce0*/  @P2 SHF.R.U32.HI R0, RZ, R23, R3 ;  /* 0x00000017ff002219 */ /* 0x000fe40000011603 */
[----:B------:R-:W-:Y:S02]  /*4cf0*/  SHF.R.U32.HI R3, RZ, R61, R6 ;  /* 0x0000003dff037219 */ /* 0x000fe40000011606 */
[----:B------:R-:W-:Y:S01]  /*4d00*/  @P2 SHF.R.U32.HI R4, RZ, R23, R2 ;  /* 0x00000017ff042219 */ /* 0x000fe20000011602 */
[----:B------:R-:W-:Y:S01]  /*4d10*/  IMAD R0, R26, R0, RZ ;  /* 0x000000001a007224 */ /* 0x000fe200078e02ff */
[----:B------:R-:W-:Y:S02]  /*4d20*/  SEL R3, R29, R3, !P0 ;  /* 0x000000031d037207 */ /* 0x000fe40004000000 */
[----:B------:R-:W-:Y:S01]  /*4d30*/  SEL R2, R30, R5, !P3 ;  /* 0x000000051e027207 */ /* 0x000fe20005800000 */
[----:B------:R-:W-:Y:S01]  /*4d40*/  IMAD R5, R26, R4, RZ ;  /* 0x000000041a057224 */ /* 0x000fe200078e02ff */
[C---:B------:R-:W-:Y:S01]  /*4d50*/  ISETP.GE.AND P0, PT, R3.reuse, R0, PT ;  /* 0x000000000300720c */ /* 0x040fe20003f06270 */
[C---:B------:R-:W-:Y:S03]  /*4d60*/  IMAD.HI.U32 R0, R3.reuse, R22, RZ ;  /* 0x0000001603007227 */ /* 0x040fe600078e00ff */
[C---:B------:R-:W-:Y:S02]  /*4d70*/  ISETP.GE.OR P0, PT, R2.reuse, R5, P0 ;  /* 0x000000050200720c */ /* 0x040fe40000706670 */
[----:B------:R-:W-:Y:S04]  /*4d80*/  SHF.R.U32.HI R0, RZ, R23, R0 ;  /* 0x00000017ff007219 */ /* 0x000fe80000011600 */
[C---:B------:R-:W-:Y:S05]  /*4d90*/  SEL R6, R3.reuse, R0, !P2 ;  /* 0x0000000003067207 */ /* 0x040fea0005000000 */
        /* <DEDUP_REMOVED lines=14> */
[----:B------:R-:W-:Y:S07]  /*4e80*/  IMAD R29, R3, R24, R29 ;  /* 0x00000018031d7224 */ /* 0x000fee00078e021d */
.L_x_81:
[----:B-1----:R-:W-:Y:S01]  /*4e90*/  @!P1 ISETP.NE.AND P0, PT, R8, 0x1, PT ;  /* 0x000000010800980c */ /* 0x002fe20003f05270 */
[----:B------:R-:W-:Y:S01]  /*4ea0*/  @!P1 IMAD.HI.U32 R0, R30, R10, RZ ;  /* 0x0000000a1e009227 */ /* 0x000fe200078e00ff */
[----:B------:R-:W-:Y:S01]  /*4eb0*/  @!P1 ISETP.NE.AND P2, PT, R7, 0x1, PT ;  /* 0x000000010700980c */ /* 0x000fe20003f45270 */
[----:B------:R-:W-:Y:S01]  /*4ec0*/  ULOP3.LUT UP0, URZ, UR52, 0x1b0, URZ, 0xc0, !UPT ;  /* 0x000001b034ff7892 */ /* 0x000fe2000f80c0ff */
[----:B------:R-:W-:Y:S01]  /*4ed0*/  R2UR UR42, R21 ;  /* 0x00000000152a72ca */ /* 0x000fe200000e0000 */
[----:B------:R-:W-:Y:S01]  /*4ee0*/  @!P1 IMAD.HI.U32 R2, R29, R9, RZ ;  /* 0x000000091d029227 */ /* 0x000fe200078e00ff */
[----:B------:R-:W-:Y:S02]  /*4ef0*/  @!P1 SHF.R.U32.HI R0, RZ, R11, R0 ;  /* 0x0000000bff009219 */ /* 0x000fe40000011600 */
[----:B------:R-:W-:Y:S01]  /*4f00*/  R2UR UR41, R20 ;  /* 0x00000000142972ca */ /* 0x000fe200000e0000 */
[----:B------:R-:W-:Y:S01]  /*4f10*/  VIADD R73, R73, 0x1 ;  /* 0x0000000149497836 */ /* 0x000fe20000000000 */
[----:B------:R-:W-:Y:S02]  /*4f20*/  @!P1 SHF.R.U32.HI R2, RZ, R12, R2 ;  /* 0x0000000cff029219 */ /* 0x000fe40000011602 */
[----:B------:R-:W-:Y:S02]  /*4f30*/  @!P1 SEL R3, R30, R0, !P2 ;  /* 0x000000001e039207 */ /* 0x000fe40005000000 */
[----:B------:R-:W-:Y:S02]  /*4f40*/  @!P1 SEL R2, R29, R2, !P0 ;  /* 0x000000021d029207 */ /* 0x000fe40004000000 */
[----:B------:R-:W-:Y:S01]  /*4f50*/  @P4 SHF.R.U32.HI R66, RZ, 0x10, R17 ;  /* 0x00000010ff424819 */ /* 0x000fe20000011611 */
[----:B------:R-:W-:Y:S02]  /*4f60*/  USHF.L.U32 UR42, UR42, 0x6, URZ ;  /* 0x000000062a2a7899 */ /* 0x000fe400080006ff */
[----:B------:R-:W-:Y:S02]  /*4f70*/  @!P1 IMAD.IADD R0, R2, 0x1, -R3 ;  /* 0x0000000102009824 */ /* 0x000fe400078e0a03 */
[----:B------:R-:W-:Y:S01]  /*4f80*/  @!P1 IMAD.IADD R2, R3, 0x1, -R2 ;  /* 0x0000000103029824 */ /* 0x000fe200078e0a02 */
[----:B------:R-:W-:Y:S01]  /*4f90*/  USHF.L.U32 UR41, UR41, 0x6, URZ ;  /* 0x0000000629297899 */ /* 0x000fe200080006ff */
[----:B------:R-:W-:Y:S02]  /*4fa0*/  @!P1 IMAD R30, R0, R7, R30 ;  /* 0x00000007001e9224 */ /* 0x000fe400078e021e */
[----:B------:R-:W-:Y:S01]  /*4fb0*/  @!P1 IMAD R29, R2, R8, R29 ;  /* 0x00000008021d9224 */ /* 0x000fe200078e021d */
[----:B------:R-:W-:Y:S08]  /*4fc0*/  BRA.U !UP0, `(.L_x_82) ;  /* 0x00000001087c7547 */ /* 0x000ff0000b800000 */
[----:B------:R-:W1:Y:S01]  /*4fd0*/  LDCU.64 UR8, c[0x4][0x80] ;  /* 0x01001000ff0877ac */ /* 0x000e620008000a00 */
[----:B------:R-:W-:Y:S01]  /*4fe0*/  MOV R2, 0x0 ;  /* 0x0000000000027802 */ /* 0x000fe20000000f00 */
[----:B------:R-:W-:Y:S02]  /*4ff0*/  HFMA2 R12, -RZ, RZ, 0, 5.9604644775390625e-08 ;  /* 0x00000001ff0c7431 */ /* 0x000fe400000001ff */
[----:B------:R-:W-:Y:S01]  /*5000*/  IMAD.MOV.U32 R8, RZ, RZ, 0x70 ;  /* 0x00000070ff087424 */ /* 0x000fe200078e00ff */
[----:B------:R2:W3:Y:S01]  /*5010*/  LDC.64 R14, c[0x4][R2] ;  /* 0x01000000020e7b82 */ /* 0x0004e20000000a00 */
[----:B------:R-:W4:Y:S01]  /*5020*/  LDCU.64 UR6, c[0x4][0x88] ;  /* 0x01001100ff0677ac */ /* 0x000f220008000a00 */
[----:B------:R-:W-:Y:S01]  /*5030*/  IMAD.MOV.U32 R13, RZ, RZ, RZ ;  /* 0x000000ffff0d7224 */ /* 0x000fe200078e00ff */
[----:B------:R-:W2:Y:S01]  /*5040*/  LDCU.64 UR4, c[0x4][0x8] ;  /* 0x01000100ff0477ac */ /* 0x000ea20008000a00 */
[----:B-1----:R-:W-:Y:S01]  /*5050*/  MOV R5, UR9 ;  /* 0x0000000900057c02 */ /* 0x002fe20008000f00 */
[----:B------:R-:W-:Y:S01]  /*5060*/  IMAD.U32 R4, RZ, RZ, UR8 ;  /* 0x00000008ff047e24 */ /* 0x000fe2000f8e00ff */
[----:B----4-:R-:W-:Y:S01]  /*5070*/  MOV R7, UR7 ;  /* 0x0000000700077c02 */ /* 0x010fe20008000f00 */
[----:B------:R-:W-:Y:S01]  /*5080*/  IMAD.U32 R6, RZ, RZ, UR6 ;  /* 0x00000006ff067e24 */ /* 0x000fe2000f8e00ff */
[----:B--2---:R-:W-:Y:S01]  /*5090*/  MOV R11, UR5 ;  /* 0x00000005000b7c02 */ /* 0x004fe20008000f00 */
[----:B------:R-:W-:Y:S02]  /*50a0*/  IMAD.U32 R10, RZ, RZ, UR4 ;  /* 0x00000004ff0a7e24 */ /* 0x000fe4000f8e00ff */
[----:B------:R-:W-:Y:S07]  /*50b0*/  LEPC R20, `(.L_x_83) ;  /* 0x000000001014794e */ /* 0x000fee0000000000 */
[----:B---3-5:R-:W-:Y:S05]  /*50c0*/  CALL.ABS.NOINC R14 ;  /* 0x000000000e007343 */ /* 0x028fea0003c00000 */
.L_x_83:
[----:B------:R-:W1:Y:S01]  /*50d0*/  LDCU.64 UR8, c[0x4][0x80] ;  /* 0x01001000ff0877ac */ /* 0x000e620008000a00 */
[----:B------:R-:W2:Y:S01]  /*50e0*/  LDC.64 R2, c[0x4][R2] ;  /* 0x0100000002027b82 */ /* 0x000ea20000000a00 */
[----:B------:R-:W-:Y:S02]  /*50f0*/  HFMA2 R12, -RZ, RZ, 0, 5.9604644775390625e-08 ;  /* 0x00000001ff0c7431 */ /* 0x000fe400000001ff */
[----:B------:R-:W-:Y:S02]  /*5100*/  IMAD.MOV.U32 R8, RZ, RZ, 0x70 ;  /* 0x00000070ff087424 */ /* 0x000fe400078e00ff */
[----:B------:R-:W-:Y:S01]  /*5110*/  IMAD.MOV.U32 R13, RZ, RZ, RZ ;  /* 0x000000ffff0d7224 */ /* 0x000fe200078e00ff */
[----:B------:R-:W3:Y:S01]  /*5120*/  LDCU.64 UR6, c[0x4][0x88] ;  /* 0x01001100ff0677ac */ /* 0x000ee20008000a00 */
[----:B------:R-:W4:Y:S01]  /*5130*/  LDCU.64 UR4, c[0x4][0x8] ;  /* 0x01000100ff0477ac */ /* 0x000f220008000a00 */
[----:B-1----:R-:W-:Y:S02]  /*5140*/  MOV R4, UR8 ;  /* 0x0000000800047c02 */ /* 0x002fe40008000f00 */
[----:B------:R-:W-:Y:S02]  /*5150*/  MOV R5, UR9 ;  /* 0x0000000900057c02 */ /* 0x000fe40008000f00 */
[----:B---3--:R-:W-:Y:S01]  /*5160*/  MOV R7, UR7 ;  /* 0x0000000700077c02 */ /* 0x008fe20008000f00 */
[----:B------:R-:W-:Y:S01]  /*5170*/  IMAD.U32 R6, RZ, RZ, UR6 ;  /* 0x00000006ff067e24 */ /* 0x000fe2000f8e00ff */
[----:B----4-:R-:W-:Y:S01]  /*5180*/  MOV R11, UR5 ;  /* 0x00000005000b7c02 */ /* 0x010fe20008000f00 */
[----:B------:R-:W-:Y:S02]  /*5190*/  IMAD.U32 R10, RZ, RZ, UR4 ;  /* 0x00000004ff0a7e24 */ /* 0x000fe4000f8e00ff */
[----:B------:R-:W-:Y:S07]  /*51a0*/  LEPC R20, `(.L_x_82) ;  /* 0x000000001014794e */ /* 0x000fee0000000000 */
[----:B--2---:R-:W-:Y:S05]  /*51b0*/  CALL.ABS.NOINC R2 ;  /* 0x0000000002007343 */ /* 0x004fea0003c00000 */
.L_x_82:
[----:B------:R-:W-:Y:S01]  /*51c0*/  ISETP.NE.U32.AND P4, PT, R54, RZ, PT ;  /* 0x000000ff3600720c */ /* 0x000fe20003f85070 */
[----:B------:R-:W-:Y:S01]  /*51d0*/  UISETP.NE.AND UP2, UPT, UR53, URZ, UPT ;  /* 0x000000ff3500728c */ /* 0x000fe2000bf45270 */
[----:B------:R-:W-:Y:S01]  /*51e0*/  ISETP.NE.U32.AND P2, PT, RZ, UR38, PT ;  /* 0x00000026ff007c0c */ /* 0x000fe2000bf45070 */
[----:B------:R-:W-:Y:S01]  /*51f0*/  UISETP.NE.U32.AND UP1, UPT, UR44, URZ, UPT ;  /* 0x000000ff2c00728c */ /* 0x000fe2000bf25070 */
[----:B------:R-:W-:Y:S01]  /*5200*/  ISETP.NE.AND.EX P4, PT, R55, RZ, PT, P4 ;  /* 0x000000ff3700720c */ /* 0x000fe20003f85340 */
[----:B------:R-:W-:Y:S01]  /*5210*/  UPLOP3.LUT UP0, UPT, UPT, UPT, UPT, 0x40, 0x4 ;  /* 0x000000000004789c */ /* 0x000fe20003f0e870 */
[----:B------:R-:W-:Y:S01]  /*5220*/  ISETP.NE.AND.EX P2, PT, RZ, UR39, PT, P2 ;  /* 0x00000027ff007c0c */ /* 0x000fe2000bf45320 */
[----:B------:R-:W-:Y:S01]  /*5230*/  UISETP.NE.AND.EX UP1, UPT, UR45, URZ, UPT, UP1 ;  /* 0x000000ff2d00728c */ /* 0x000fe2000bf25310 */
[----:B------:R-:W-:Y:S04]  /*5240*/  PLOP3.LUT P1, PT, PT, PT, UP2, 0x80, 0x8 ;  /* 0x000000000008781c */ /* 0x000fe80003f2f028 */
[----:B------:R-:W-:Y:S06]  /*5250*/  @UP2 UPLOP3.LUT UP0, UPT, UPT, UPT, UP1, 0x80, 0x8 ;  /* 0x000000000008289c */ /* 0x000fec0003f0f010 */
[----:B------:R-:W-:Y:S01]  /*5260*/  PLOP3.LUT P0, PT, PT, PT, UP0, 0x80, 0x8 ;  /* 0x000000000008781c */ /* 0x000fe20003f0f008 */
[----:B------:R-:W-:Y:S01]  /*5270*/  @!UPT UIADD3 URZ, UPT, UPT, URZ, URZ, URZ ;  /* 0x000000fffffff290 */ /* 0x000fe2000fffe0ff */
[----:B------:R-:W-:Y:S11]  /*5280*/  BRA.U !UP1, `(.L_x_84) ;  /* 0x0000000109387547 */ /* 0x000ff6000b800000 */
[----:B------:R-:W-:Y:S01]  /*5290*/  UISETP.NE.U32.AND UP0, UPT, UR38, URZ, UPT ;  /* 0x000000ff2600728c */ /* 0x000fe2000bf05070 */
[----:B------:R-:W-:Y:S02]  /*52a0*/  HFMA2 R0, -RZ, RZ, 0, 5.9604644775390625e-08 ;  /* 0x00000001ff007431 */ /* 0x000fe400000001ff */
[----:B------:R-:W-:Y:S01]  /*52b0*/  IMAD.MOV.U32 R60, RZ, RZ, 0x1 ;  /* 0x00000001ff3c7424 */ /* 0x000fe200078e00ff */
[----:B------:R-:W-:Y:S06]  /*52c0*/  UISETP.NE.AND.EX UP0, UPT, UR39, URZ, UPT, UP0 ;  /* 0x000000ff2700728c */ /* 0x000fec000bf05300 */
[----:B------:R-:W-:Y:S05]  /*52d0*/  PLOP3.LUT P3, PT, PT, PT, UP0, 0x80, 0x8 ;  /* 0x000000000008781c */ /* 0x000fea0003f6f008 */
[----:B------:R-:W1:Y:S01]  /*52e0*/  @UP0 LDCU.64 UR6, c[0x0][0x888] ;  /* 0x00011100ff0607ac */ /* 0x000e620008000a00 */
[----:B------:R-:W-:Y:S07]  /*52f0*/  @UP0 UIMAD UR4, UR36, UR44, URZ ;  /* 0x0000002c240402a4 */ /* 0x000fee000f8e02ff */
[----:B------:R-:W-:Y:S01]  /*5300*/  @!P3 PRMT R60, R0, 0x7610, R60 ;  /* 0x00007610003cb816 */ /* 0x000fe2000000003c */
[----:B-1----:R-:W-:Y:S03]  /*5310*/  @UP0 UIMAD.WIDE UR6, UR4, 0x4, UR6 ;  /* 0x00000004040608a5 */ /* 0x002fe6000f8e0206 */
[----:B------:R-:W1:Y:S03]  /*5320*/  @!UP0 LDCU UR4, c[0x0][0x880] ;  /* 0x00011000ff0487ac */ /* 0x000e660008000800 */
[----:B------:R-:W-:Y:S01]  /*5330*/  IMAD.U32 R2, RZ, RZ, UR6 ;  /* 0x00000006ff027e24 */ /* 0x000fe2000f8e00ff */
[----:B------:R-:W-:Y:S05]  /*5340*/  MOV R3, UR7 ;  /* 0x0000000700037c02 */ /* 0x000fea0008000f00 */
[----:B-----5:R2:W5:Y:S02]  /*5350*/  @P3 LDG.E R35, desc[UR46][R2.64] ;  /* 0x0000002e02233981 */ /* 0x020564000c1e1900 */
[----:B-12---:R-:W-:Y:S02]  /*5360*/  @!P3 IMAD.U32 R35, RZ, RZ, UR4 ;  /* 0x00000004ff23be24 */ /* 0x006fe4000f8e00ff */
.L_x_84:
[----:B------:R-:W-:Y:S05]  /*5370*/  @!P4 BRA `(.L_x_85) ;  /* 0x000000000020c947 */ /* 0x000fea0003800000 */
[----:B------:R-:W-:Y:S04]  /*5380*/  ISETP.NE.U32.AND P3, PT, R52, RZ, PT ;  /* 0x000000ff3400720c */ /* 0x000fe80003f65070 */
[----:B------:R-:W-:Y:S11]  /*5390*/  ISETP.NE.AND.EX P3, PT, R53, RZ, PT, P3 ;  /* 0x000000ff3500720c */ /* 0x000ff60003f65330 */
[----:B------:R-:W-:Y:S02]  /*53a0*/  @!UPT UIADD3 URZ, UPT, UPT, URZ, URZ, URZ ;  /* 0x000000fffffff290 */ /* 0x000fe4000fffe0ff */
[----:B------:R-:W1:Y:S01]  /*53b0*/  @P3 LDC.64 R2, c[0x0][0x8a8] ;  /* 0x00022a00ff023b82 */ /* 0x000e620000000a00 */
[----:B------:R-:W-:Y:S04]  /*53c0*/  @P3 IMAD R0, R54, UR36, RZ ;  /* 0x0000002436003c24 */ /* 0x000fe8000f8e02ff */
[----:B-1----:R-:W-:Y:S05]  /*53d0*/  @P3 IMAD.WIDE R2, R0, 0x4, R2 ;  /* 0x0000000400023825 */ /* 0x002fea00078e0202 */
[----:B-----5:R1:W5:Y:S02]  /*53e0*/  @P3 LDG.E R33, desc[UR46][R2.64] ;  /* 0x0000002e02213981 */ /* 0x020364000c1e1900 */
[----:B-1----:R-:W2:Y:S02]  /*53f0*/  @!P3 LDC R33, c[0x0][0x8a0] ;  /* 0x00022800ff21bb82 */ /* 0x002ea40000000800 */
.L_x_85:
[----:B-----5:R-:W-:Y:S01]  /*5400*/  FSETP.NEU.AND P3, PT, R35, RZ, PT ;  /* 0x000000ff2300720b */ /* 0x020fe20003f6d000 */
[----:B------:R-:W-:Y:S01]  /*5410*/  IMAD.U32 R2, RZ, RZ, UR56 ;  /* 0x00000038ff027e24 */ /* 0x000fe2000f8e00ff */
[----:B------:R-:W-:Y:S01]  /*5420*/  SEL R5, RZ, 0xffffffff, P2 ;  /* 0xffffffffff057807 */ /* 0x000fe20001000000 */
[----:B------:R-:W-:Y:S01]  /*5430*/  ULOP3.LUT UR4, UR51, 0x1, URZ, 0x3c, !UPT ;  /* 0x0000000133047892 */ /* 0x000fe2000f8e3cff */
[----:B------:R-:W-:Y:S01]  /*5440*/  @P1 LOP3.LUT P2, RZ, R60, 0xff, RZ, 0xc0, !PT ;  /* 0x000000ff3cff1812 */ /* 0x000fe2000784c0ff */
[----:B------:R-:W-:Y:S01]  /*5450*/  BSSY B1, `(.L_x_86) ;  /* 0x000003d000017945 */ /* 0x000fe20003800000 */
[----:B------:R-:W-:Y:S01]  /*5460*/  @P1 SEL R0, RZ, 0xffffffff, P3 ;  /* 0xffffffffff001807 */ /* 0x000fe20001800000 */
[----:B------:R-:W-:Y:S01]  /*5470*/  IMAD.MOV.U32 R47, RZ, RZ, 0x1 ;  /* 0x00000001ff2f7424 */ /* 0x000fe200078e00ff */
[----:B------:R-:W-:Y:S01]  /*5480*/  LEA R2, R2, UR48, 0x3 ;  /* 0x0000003002027c11 */ /* 0x000fe2000f8e18ff */
[----:B------:R-:W-:Y:S01]  /*5490*/  IMAD.U32 R45, RZ, RZ, UR4 ;  /* 0x00000004ff2d7e24 */ /* 0x000fe2000f8e00ff */
[----:B------:R-:W-:Y:S01]  /*54a0*/  @P0 SEL R0, R5, R0, !P2 ;  /* 0x0000000005000207 */ /* 0x000fe20005000000 */
[----:B------:R-:W-:Y:S01]  /*54b0*/  IMAD.U32 R46, RZ, RZ, UR56 ;  /* 0x00000038ff2e7e24 */ /* 0x000fe2000f8e00ff */
[C---:B------:R-:W-:Y:S02]  /*54c0*/  LEA R44, R31.reuse, UR48, 0x3 ;  /* 0x000000301f2c7c11 */ /* 0x040fe4000f8e18ff */
[----:B------:R-:W-:Y:S02]  /*54d0*/  CS2R R50, SRZ ;  /* 0x0000000000327805 */ /* 0x000fe4000001ff00 */
[----:B------:R-:W-:Y:S02]  /*54e0*/  @P1 LOP3.LUT R0, R0, 0x1, RZ, 0xc0, !PT ;  /* 0x0000000100001812 */ /* 0x000fe400078ec0ff */
[----:B------:R-:W-:Y:S02]  /*54f0*/  CS2R R48, SRZ ;  /* 0x0000000000307805 */ /* 0x000fe4000001ff00 */
[----:B------:R-:W-:Y:S02]  /*5500*/  SHF.L.U32 R3, R68, 0x1f, RZ ;  /* 0x0000001f44037819 */ /* 0x000fe400000006ff */
[----:B------:R-:W-:Y:S02]  /*5510*/  CS2R R42, SRZ ;  /* 0x00000000002a7805 */ /* 0x000fe4000001ff00 */
[----:B------:R-:W-:Y:S02]  /*5520*/  ISETP.NE.U32.OR P5, PT, R0, 0x1, !P1 ;  /* 0x000000010000780c */ /* 0x000fe40004fa5470 */
[----:B------:R-:W-:Y:S02]  /*5530*/  CS2R R40, SRZ ;  /* 0x0000000000287805 */ /* 0x000fe4000001ff00 */
[----:B------:R-:W-:Y:S02]  /*5540*/  PLOP3.LUT P2, PT, PT, PT, UP1, 0x80, 0x8 ;  /* 0x000000000008781c */ /* 0x000fe40003f4f018 */
[----:B------:R-:W-:Y:S02]  /*5550*/  LEA.HI R34, R31, R31, RZ, 0x1 ;  /* 0x0000001f1f227211 */ /* 0x000fe400078f08ff */
[----:B------:R-:W-:Y:S02]  /*5560*/  LOP3.LUT P4, R72, R60, 0xff, RZ, 0xc0, !PT ;  /* 0x000000ff3c487812 */ /* 0x000fe4000788c0ff */
[----:B------:R-:W-:Y:S02]  /*5570*/  SEL R4, RZ, 0xffffffff, P3 ;  /* 0xffffffffff047807 */ /* 0x000fe40001800000 */
[----:B------:R-:W-:Y:S02]  /*5580*/  P2R R74, PR, RZ, 0x20 ;  /* 0x00000020ff4a7803 */ /* 0x000fe40000000000 */
[----:B------:R-:W-:Y:S03]  /*5590*/  @P5 SHF.L.U32 R0, R45, 0x1f, RZ ;  /* 0x0000001f2d005819 */ /* 0x000fe600000006ff */
[----:B------:R-:W-:Y:S01]  /*55a0*/  @P2 SEL R4, R5, R4, !P4 ;  /* 0x0000000405042207 */ /* 0x000fe20006000000 */
[----:B------:R1:W3:Y:S03]  /*55b0*/  @P5 SYNCS.PHASECHK.TRANS64.TRYWAIT P1, [R2+URZ+0x40], R0 ;  /* 0x00004000020055a7 */ /* 0x0002e600080211ff */
[----:B------:R-:W-:Y:S04]  /*55c0*/  LOP3.LUT R4, R4, 0x1, RZ, 0xc0, !PT ;  /* 0x0000000104047812 */ /* 0x000fe800078ec0ff */
[----:B------:R-:W-:Y:S04]  /*55d0*/  ISETP.NE.U32.AND P2, PT, R4, 0x1, PT ;  /* 0x000000010400780c */ /* 0x000fe80003f45070 */
[----:B------:R-:W-:Y:S01]  /*55e0*/  P2R R76, PR, RZ, 0x4 ;  /* 0x00000004ff4c7803 */ /* 0x000fe20000000000 */
[----:B------:R4:W2:Y:S01]  /*55f0*/  SYNCS.PHASECHK.TRANS64.TRYWAIT P0, [R44+URZ+0xa0], R3 ;  /* 0x0000a0032c0075a7 */ /* 0x0008a200080011ff */
[C---:B-1----:R-:W-:Y:S01]  /*5600*/  IMAD.SHL.U32 R0, R34.reuse, 0x20, RZ ;  /* 0x0000002022007824 */ /* 0x042fe200078e00ff */
[----:B------:R-:W-:Y:S04]  /*5610*/  LOP3.LUT R34, R34, 0xffe, RZ, 0xc0, !PT ;  /* 0x00000ffe22227812 */ /* 0x000fe800078ec0ff */
[----:B------:R-:W-:Y:S01]  /*5620*/  LOP3.LUT R0, R0, 0xffffffc0, RZ, 0xc0, !PT ;  /* 0xffffffc000007812 */ /* 0x000fe200078ec0ff */
[----:B------:R-:W-:Y:S04]  /*5630*/  IMAD.IADD R34, R31, 0x1, -R34 ;  /* 0x000000011f227824 */ /* 0x000fe800078e0a22 */
[----:B------:R-:W-:Y:S04]  /*5640*/  IMAD.IADD R0, R32, 0x1, R0 ;  /* 0x0000000120007824 */ /* 0x000fe800078e0200 */
[----:B------:R-:W-:Y:S01]  /*5650*/  IMAD R34, R34, 0x100000, R0 ;  /* 0x0010000022227824 */ /* 0x000fe200078e0200 */
[----:B---3--:R-:W-:Y:S01]  /*5660*/  @P5 SEL R47, RZ, 0x1, !P1 ;  /* 0x00000001ff2f5807 */ /* 0x008fe20004800000 */
[----:B----4-:R-:W-:Y:S06]  /*5670*/  @!P5 BRA `(.L_x_87) ;  /* 0x000000000068d947 */ /* 0x010fec0003800000 */
[----:B------:R-:W-:Y:S01]  /*5680*/  HFMA2 R43, -RZ, RZ, 0, 0 ;  /* 0x00000000ff2b7431 */ /* 0x000fe200000001ff */
[----:B------:R-:W-:Y:S01]  /*5690*/  ISETP.NE.AND P1, PT, R47, RZ, PT ;  /* 0x000000ff2f00720c */ /* 0x000fe20003f25270 */
[----:B------:R-:W-:Y:S01]  /*56a0*/  IMAD.U32 R0, RZ, RZ, UR56 ;  /* 0x00000038ff007e24 */ /* 0x000fe2000f8e00ff */
[----:B------:R-:W-:Y:S11]  /*56b0*/  BSSY B0, `(.L_x_88) ;  /* 0x0000005000007945 */ /* 0x000ff60003800000 */
[----:B------:R-:W-:Y:S05]  /*56c0*/  @P1 BRA `(.L_x_89) ;  /* 0x00000000000c1947 */ /* 0x000fea0003800000 */
[----:B------:R-:W-:Y:S04]  /*56d0*/  SHF.L.U32 R4, R45, 0x1f, RZ ;  /* 0x0000001f2d047819 */ /* 0x000fe800000006ff */
[----:B------:R-:W1:Y:S02]  /*56e0*/  SYNCS.PHASECHK.TRANS64.TRYWAIT P1, [R2+URZ+0x40], R4 ;  /* 0x00004004020075a7 */ /* 0x000e6400080211ff */
[----:B-1----:R-:W-:Y:S05]  /*56f0*/  @!P1 BRA `(.L_x_90) ;  /* 0x0000001c009c9947 */ /* 0x002fea0003800000 */
.L_x_89:
[----:B------:R-:W-:Y:S05]  /*5700*/  BSYNC B0 ;  /* 0x0000000000007941 */ /* 0x000fea0003800000 */
.L_x_88:
[----:B------:R-:W-:Y:S01]  /*5710*/  ISETP.NE.AND P1, PT, R76, RZ, PT ;  /* 0x000000ff4c00720c */ /* 0x000fe20003f25270 */
[----:B------:R-:W-:Y:S01]  /*5720*/  IMAD.MOV.U32 R42, RZ, RZ, RZ ;  /* 0x000000ffff2a7224 */ /* 0x000fe200078e00ff */
[----:B------:R-:W-:Y:S02]  /*5730*/  CS2R R40, SRZ ;  /* 0x0000000000287805 */ /* 0x000fe4000001ff00 */
[----:B------:R-:W-:Y:S02]  /*5740*/  CS2R R50, SRZ ;  /* 0x0000000000327805 */ /* 0x000fe4000001ff00 */
[----:B------:R-:W-:Y:S07]  /*5750*/  CS2R R48, SRZ ;  /* 0x0000000000307805 */ /* 0x000fee000001ff00 */
[----:B-1----:R-:W-:Y:S01]  /*5760*/  @P1 IMAD R2, R0, 0x800, R64 ;  /* 0x0000080000021824 */ /* 0x002fe200078e0240 */
[----:B------:R-:W-:Y:S05]  /*5770*/  @P1 WARPSYNC.ALL ;  /* 0x0000000000001948 */ /* 0x000fea0003800000 */
[----:B------:R-:W-:Y:S01]  /*5780*/  @P1 LEA R2, R2, UR48, 0x1 ;  /* 0x0000003002021c11 */ /* 0x000fe2000f8e08ff */
[----:B------:R-:W-:Y:S04]  /*5790*/  UIADD3 UR5, UPT, UPT, UR56, 0x1, URZ ;  /* 0x0000000138057890 */ /* 0x000fe8000fffe0ff */
[----:B------:R1:W3:Y:S01]  /*57a0*/  @P1 LDSM.16.M88.4 R40, [R2+0x200] ;  /* 0x000200000228183b */ /* 0x0002e20000000200 */
[----:B------:R-:W-:Y:S01]  /*57b0*/  UISETP.NE.AND UP0, UPT, UR5, 0x3, UPT ;  /* 0x000000030500788c */ /* 0x000fe2000bf05270 */
[----:B------:R-:W-:Y:S03]  /*57c0*/  @P1 IMAD R0, R69, 0x2, R2 ;  /* 0x0000000245001824 */ /* 0x000fe600078e0202 */
[----:B------:R-:W-:Y:S02]  /*57d0*/  USEL UR4, URZ, 0x1, UP0 ;  /* 0x00000001ff047887 */ /* 0x000fe40008000000 */
[----:B------:R1:W4:Y:S01]  /*57e0*/  @P1 LDSM.16.M88.4 R48, [R0+0x200] ;  /* 0x000200000030183b */ /* 0x0003220000000200 */
[----:B------:R-:W-:Y:S03]  /*57f0*/  USEL UR5, UR5, URZ, UP0 ;  /* 0x000000ff05057287 */ /* 0x000fe60008000000 */
[----:B------:R-:W-:Y:S03]  /*5800*/  LOP3.LUT R45, R45, UR4, RZ, 0x3c, !PT ;  /* 0x000000042d2d7c12 */ /* 0x000fe6000f8e3cff */
[----:B------:R-:W-:Y:S02]  /*5810*/  IMAD.U32 R46, RZ, RZ, UR5 ;  /* 0x00000005ff2e7e24 */ /* 0x000fe4000f8e00ff */
.L_x_87:
[----:B------:R-:W-:Y:S05]  /*5820*/  BSYNC B1 ;  /* 0x0000000000017941 */ /* 0x000fea0003800000 */
.L_x_86:
[----:B-1----:R-:W-:Y:S04]  /*5830*/  SHF.R.U32.HI R0, RZ, 0x15, R34 ;  /* 0x00000015ff007819 */ /* 0x002fe80000011622 */
[----:B------:R-:W-:Y:S01]  /*5840*/  LOP3.LUT P1, RZ, R0, 0x3, R65, 0x48, !PT ;  /* 0x0000000300ff7812 */ /* 0x000fe20007824841 */
[----:B------:R-:W-:Y:S01]  /*5850*/  @!UPT UIADD3 URZ, UPT, UPT, URZ, URZ, URZ ;  /* 0x000000fffffff290 */ /* 0x000fe2000fffe0ff */
[----:B--2---:R-:W-:Y:S11]  /*5860*/  @P0 BRA `(.L_x_91) ;  /* 0x0000000000080947 */ /* 0x004ff60003800000 */
[----:B------:R-:W1:Y:S02]  /*5870*/  SYNCS.PHASECHK.TRANS64.TRYWAIT P0, [R44+URZ+0xa0], R3 ;  /* 0x0000a0032c0075a7 */ /* 0x000e6400080011ff */
[----:B-1----:R-:W-:Y:S05]  /*5880*/  @!P0 BRA `(.L_x_92) ;  /* 0x0000001c004c8947 */ /* 0x002fea0003800000 */
.L_x_91:
[----:B------:R-:W-:Y:S05]  /*5890*/  @!P1 BRA `(.L_x_93) ;  /* 0x0000000000409947 */ /* 0x000fea0003800000 */
[----:B------:R-:W2:Y:S01]  /*58a0*/  LDCU.64 UR8, c[0x4][0x70] ;  /* 0x01000e00ff0877ac */ /* 0x000ea20008000a00 */
[----:B-1----:R-:W-:Y:S01]  /*58b0*/  MOV R3, 0x0 ;  /* 0x0000000000037802 */ /* 0x002fe20000000f00 */
[----:B------:R-:W-:Y:S02]  /*58c0*/  HFMA2 R12, -RZ, RZ, 0, 5.9604644775390625e-08 ;  /* 0x00000001ff0c7431 */ /* 0x000fe400000001ff */
[----:B------:R-:W-:Y:S02]  /*58d0*/  IMAD.MOV.U32 R8, RZ, RZ, 0x192 ;  /* 0x00000192ff087424 */ /* 0x000fe400078e00ff */
[----:B------:R-:W-:Y:S01]  /*58e0*/  IMAD.MOV.U32 R13, RZ, RZ, RZ ;  /* 0x000000ffff0d7224 */ /* 0x000fe200078e00ff */
[----:B------:R-:W1:Y:S01]  /*58f0*/  LDCU.64 UR6, c[0x4][0x78] ;  /* 0x01000f00ff0677ac */ /* 0x000e620008000a00 */
[----:B------:R-:W3:Y:S01]  /*5900*/  LDC.64 R2, c[0x4][R3] ;  /* 0x0100000003027b82 */ /* 0x000ee20000000a00 */
[----:B------:R-:W5:Y:S01]  /*5910*/  LDCU.64 UR4, c[0x4][0x10] ;  /* 0x01000200ff0477ac */ /* 0x000f620008000a00 */
[----:B--2---:R-:W-:Y:S01]  /*5920*/  MOV R5, UR9 ;  /* 0x0000000900057c02 */ /* 0x004fe20008000f00 */
[----:B------:R-:W-:Y:S01]  /*5930*/  IMAD.U32 R4, RZ, RZ, UR8 ;  /* 0x00000008ff047e24 */ /* 0x000fe2000f8e00ff */
[----:B-1----:R-:W-:Y:S01]  /*5940*/  MOV R7, UR7 ;  /* 0x0000000700077c02 */ /* 0x002fe20008000f00 */
[----:B------:R-:W-:Y:S01]  /*5950*/  IMAD.U32 R6, RZ, RZ, UR6 ;  /* 0x00000006ff067e24 */ /* 0x000fe2000f8e00ff */
[----:B-----5:R-:W-:Y:S01]  /*5960*/  MOV R11, UR5 ;  /* 0x00000005000b7c02 */ /* 0x020fe20008000f00 */
[----:B------:R-:W-:Y:S02]  /*5970*/  IMAD.U32 R10, RZ, RZ, UR4 ;  /* 0x00000004ff0a7e24 */ /* 0x000fe4000f8e00ff */
[----:B------:R-:W-:Y:S07]  /*5980*/  LEPC R20, `(.L_x_93) ;  /* 0x000000001014794e */ /* 0x000fee0000000000 */
[----:B---34-:R-:W-:Y:S05]  /*5990*/  CALL.ABS.NOINC R2 ;  /* 0x0000000002007343 */ /* 0x018fea0003c00000 */
.L_x_93:
[----:B------:R-:W-:Y:S05]  /*59a0*/  WARPSYNC.ALL ;  /* 0x0000000000007948 */ /* 0x000fea0003800000 */
[----:B------:R-:W-:Y:S01]  /*59b0*/  R2UR UR4, R34 ;  /* 0x00000000220472ca */ /* 0x000fe200000e0000 */
[----:B-1-3--:R-:W-:Y:S01]  /*59c0*/  HADD2.F32 R3, -RZ, R40.H0_H0 ;  /* 0x20000028ff037230 */ /* 0x00afe20000004100 */
[----:B------:R-:W-:Y:S01]  /*59d0*/  SHF.L.U32 R75, R69, 0x1, RZ ;  /* 0x00000001454b7819 */ /* 0x000fe200000006ff */
[----:B------:R-:W-:Y:S01]  /*59e0*/  HADD2.F32 R20, -RZ, R42.H0_H0 ;  /* 0x2000002aff147230 */ /* 0x000fe20000004100 */
[----:B------:R-:W-:Y:S01]  /*59f0*/  ISETP.NE.AND P0, PT, R70, RZ, PT ;  /* 0x000000ff4600720c */ /* 0x000fe20003f05270 */
[----:B------:R-:W-:Y:S08]  /*5a00*/  BSSY.RECONVERGENT B0, `(.L_x_94) ;  /* 0x000004d000007945 */ /* 0x000ff00003800200 */
[----:B------:R-:W1:Y:S02]  /*5a10*/  LDTM.16dp256bit.x4 R4, tmem[UR4] ;  /* 0x00000004000479ee */ /* 0x000e640008120000 */
[C---:B-1----:R-:W-:Y:S01]  /*5a20*/  FMUL R0, R33.reuse, R4 ;  /* 0x0000000421007220 */ /* 0x042fe20000400000 */
[----:B------:R-:W-:Y:S02]  /*5a30*/  HADD2.F32 R4, -RZ, R40.H1_H1 ;  /* 0x30000028ff047230 */ /* 0x000fe40000004100 */
[----:B------:R-:W-:Y:S01]  /*5a40*/  FMUL R2, R33, R5 ;  /* 0x0000000521027220 */ /* 0x000fe20000400000 */
[--C-:B------:R-:W-:Y:S02]  /*5a50*/  HADD2.F32 R5, -RZ, R41.reuse.H0_H0 ;  /* 0x20000029ff057230 */ /* 0x100fe40000004100 */
[----:B------:R-:W-:Y:S01]  /*5a60*/  FFMA R0, R35, R3, R0 ;  /* 0x0000000323007223 */ /* 0x000fe20000000000 */
[----:B------:R-:W-:Y:S01]  /*5a70*/  FMUL R3, R33, R6 ;  /* 0x0000000621037220 */ /* 0x000fe20000400000 */
[----:B------:R-:W-:Y:S02]  /*5a80*/  HADD2.F32 R6, -RZ, R41.H1_H1 ;  /* 0x30000029ff067230 */ /* 0x000fe40000004100 */
[----:B------:R-:W-:Y:S01]  /*5a90*/  FFMA R2, R35, R4, R2 ;  /* 0x0000000423027223 */ /* 0x000fe20000000002 */
[----:B------:R-:W-:Y:S01]  /*5aa0*/  FMUL R7, R33, R7 ;  /* 0x0000000721077220 */ /* 0x000fe20000400000 */
[----:B------:R-:W-:Y:S01]  /*5ab0*/  FFMA R3, R35, R5, R3 ;  /* 0x0000000523037223 */ /* 0x000fe20000000003 */
[C---:B------:R-:W-:Y:S01]  /*5ac0*/  FMUL R4, R33.reuse, R8 ;  /* 0x0000000821047220 */ /* 0x040fe20000400000 */
[----:B------:R-:W-:Y:S01]  /*5ad0*/  FMUL R5, R33, R9 ;  /* 0x0000000921057220 */ /* 0x000fe20000400000 */
[----:B------:R-:W-:Y:S01]  /*5ae0*/  F2FP.F16.F32.PACK_AB R36, R2, R0 ;  /* 0x000000000224723e */ /* 0x000fe200000000ff */
[C---:B------:R-:W-:Y:S01]  /*5af0*/  FFMA R7, R35.reuse, R6, R7 ;  /* 0x0000000623077223 */ /* 0x040fe20000000007 */
[----:B------:R-:W-:Y:S02]  /*5b00*/  HADD2.F32 R0, -RZ, R42.H1_H1 ;  /* 0x3000002aff007230 */ /* 0x000fe40000004100 */
[----:B------:R-:W-:Y:S01]  /*5b10*/  FFMA R4, R35, R20, R4 ;  /* 0x0000001423047223 */ /* 0x000fe20000000004 */
[--C-:B------:R-:W-:Y:S02]  /*5b20*/  HADD2.F32 R2, -RZ, R43.reuse.H0_H0 ;  /* 0x2000002bff027230 */ /* 0x100fe40000004100 */
[----:B------:R-:W-:Y:S01]  /*5b30*/  FMUL R6, R33, R10 ;  /* 0x0000000a21067220 */ /* 0x000fe20000400000 */
[----:B------:R-:W-:Y:S01]  /*5b40*/  F2FP.F16.F32.PACK_AB R37, R7, R3 ;  /* 0x000000030725723e */ /* 0x000fe200000000ff */
[----:B------:R-:W-:Y:S02]  /*5b50*/  HADD2.F32 R3, -RZ, R43.H1_H1 ;  /* 0x3000002bff037230 */ /* 0x000fe40000004100 */
[----:B------:R-:W-:Y:S01]  /*5b60*/  FFMA R5, R35, R0, R5 ;  /* 0x0000000023057223 */ /* 0x000fe20000000005 */
[C---:B------:R-:W-:Y:S01]  /*5b70*/  FMUL R11, R33.reuse, R11 ;  /* 0x0000000b210b7220 */ /* 0x040fe20000400000 */
[--C-:B----4-:R-:W-:Y:S02]  /*5b80*/  HADD2.F32 R7, -RZ, R48.reuse.H0_H0 ;  /* 0x20000030ff077230 */ /* 0x110fe40000004100 */
[C---:B------:R-:W-:Y:S01]  /*5b90*/  FMUL R8, R33.reuse, R12 ;  /* 0x0000000c21087220 */ /* 0x040fe20000400000 */
[----:B------:R-:W-:Y:S02]  /*5ba0*/  HADD2.F32 R0, -RZ, R48.H1_H1 ;  /* 0x30000030ff007230 */ /* 0x000fe40000004100 */
[----:B------:R-:W-:Y:S01]  /*5bb0*/  FMUL R9, R33, R13 ;  /* 0x0000000d21097220 */ /* 0x000fe20000400000 */
[C---:B------:R-:W-:Y:S01]  /*5bc0*/  FFMA R6, R35.reuse, R2, R6 ;  /* 0x0000000223067223 */ /* 0x040fe20000000006 */
[C---:B------:R-:W-:Y:S01]  /*5bd0*/  FFMA R11, R35.reuse, R3, R11 ;  /* 0x00000003230b7223 */ /* 0x040fe2000000000b */
[C---:B------:R-:W-:Y:S01]  /*5be0*/  FFMA R8, R35.reuse, R7, R8 ;  /* 0x0000000723087223 */ /* 0x040fe20000000008 */
[----:B------:R-:W-:Y:S01]  /*5bf0*/  FFMA R9, R35, R0, R9 ;  /* 0x0000000023097223 */ /* 0x000fe20000000009 */
[--C-:B------:R-:W-:Y:S02]  /*5c00*/  HADD2.F32 R2, -RZ, R49.reuse.H0_H0 ;  /* 0x20000031ff027230 */ /* 0x100fe40000004100 */
[C---:B------:R-:W-:Y:S01]  /*5c10*/  FMUL R10, R33.reuse, R14 ;  /* 0x0000000e210a7220 */ /* 0x040fe20000400000 */
[----:B------:R-:W-:Y:S02]  /*5c20*/  HADD2.F32 R0, -RZ, R49.H1_H1 ;  /* 0x30000031ff007230 */ /* 0x000fe40000004100 */
[----:B------:R-:W-:Y:S01]  /*5c30*/  FMUL R15, R33, R15 ;  /* 0x0000000f210f7220 */ /* 0x000fe20000400000 */
[----:B------:R-:W-:Y:S01]  /*5c40*/  F2FP.F16.F32.PACK_AB R38, R5, R4 ;  /* 0x000000040526723e */ /* 0x000fe200000000ff */
[----:B------:R-:W-:Y:S01]  /*5c50*/  FFMA R10, R35, R2, R10 ;  /* 0x00000002230a7223 */ /* 0x000fe2000000000a */
[----:B------:R-:W-:Y:S01]  /*5c60*/  FMUL R12, R33, R16 ;  /* 0x00000010210c7220 */ /* 0x000fe20000400000 */
[----:B------:R-:W-:Y:S01]  /*5c70*/  FFMA R15, R35, R0, R15 ;  /* 0x00000000230f7223 */ /* 0x000fe2000000000f */
[--C-:B------:R-:W-:Y:S01]  /*5c80*/  HADD2.F32 R0, -RZ, R50.reuse.H0_H0 ;  /* 0x20000032ff007230 */ /* 0x100fe20000004100 */
[----:B------:R-:W-:Y:S01]  /*5c90*/  MOV R5, UR56 ;  /* 0x0000003800057c02 */ /* 0x000fe20008000f00 */
[----:B------:R-:W-:Y:S02]  /*5ca0*/  HADD2.F32 R2, -RZ, R50.H1_H1 ;  /* 0x30000032ff027230 */ /* 0x000fe40000004100 */
[C---:B------:R-:W-:Y:S01]  /*5cb0*/  FMUL R13, R33.reuse, R17 ;  /* 0x00000011210d7220 */ /* 0x040fe20000400000 */
[--C-:B------:R-:W-:Y:S02]  /*5cc0*/  HADD2.F32 R3, -RZ, R51.reuse.H0_H0 ;  /* 0x20000033ff037230 */ /* 0x100fe40000004100 */
[C---:B------:R-:W-:Y:S01]  /*5cd0*/  FMUL R14, R33.reuse, R18 ;  /* 0x00000012210e7220 */ /* 0x040fe20000400000 */
[----:B------:R-:W-:Y:S02]  /*5ce0*/  HADD2.F32 R4, -RZ, R51.H1_H1 ;  /* 0x30000033ff047230 */ /* 0x000fe40000004100 */
[----:B------:R-:W-:Y:S01]  /*5cf0*/  FMUL R19, R33, R19 ;  /* 0x0000001321137220 */ /* 0x000fe20000400000 */
[----:B------:R-:W-:Y:S01]  /*5d00*/  FFMA R12, R35, R0, R12 ;  /* 0x00000000230c7223 */ /* 0x000fe2000000000c */
[----:B------:R-:W-:Y:S01]  /*5d10*/  LEA R5, R5, R64, 0xb ;  /* 0x0000004005057211 */ /* 0x000fe200078e58ff */
[C---:B------:R-:W-:Y:S01]  /*5d20*/  FFMA R13, R35.reuse, R2, R13 ;  /* 0x00000002230d7223 */ /* 0x040fe2000000000d */
[C---:B------:R-:W-:Y:S01]  /*5d30*/  FFMA R14, R35.reuse, R3, R14 ;  /* 0x00000003230e7223 */ /* 0x040fe2000000000e */
[----:B------:R-:W-:Y:S01]  /*5d40*/  FFMA R19, R35, R4, R19 ;  /* 0x0000000423137223 */ /* 0x000fe20000000013 */
[----:B------:R-:W-:Y:S02]  /*5d50*/  F2FP.F16.F32.PACK_AB R39, R11, R6 ;  /* 0x000000060b27723e */ /* 0x000fe400000000ff */
[----:B------:R-:W-:Y:S02]  /*5d60*/  LEA R5, R5, UR48, 0x1 ;  /* 0x0000003005057c11 */ /* 0x000fe4000f8e08ff */
[----:B------:R-:W-:Y:S02]  /*5d70*/  F2FP.F16.F32.PACK_AB R8, R9, R8 ;  /* 0x000000080908723e */ /* 0x000fe400000000ff */
[----:B------:R-:W-:Y:S01]  /*5d80*/  F2FP.F16.F32.PACK_AB R9, R15, R10 ;  /* 0x0000000a0f09723e */ /* 0x000fe200000000ff */
[----:B------:R1:W-:Y:S01]  /*5d90*/  STSM.16.M88.4 [R5+0x200], R36 ;  /* 0x0002002405007844 */ /* 0x0003e20000000200 */
[----:B------:R-:W-:Y:S02]  /*5da0*/  F2FP.F16.F32.PACK_AB R10, R13, R12 ;  /* 0x0000000c0d0a723e */ /* 0x000fe400000000ff */
[----:B------:R-:W-:Y:S02]  /*5db0*/  F2FP.F16.F32.PACK_AB R11, R19, R14 ;  /* 0x0000000e130b723e */ /* 0x000fe400000000ff */
[----:B------:R-:W-:Y:S05]  /*5dc0*/  IADD3 R0, PT, PT, R75, 0x200, R5 ;  /* 0x000002004b007810 */ /* 0x000fea0007ffe005 */
[----:B------:R1:W-:Y:S01]  /*5dd0*/  STSM.16.M88.4 [R0], R8 ;  /* 0x0000000800007844 */ /* 0x0003e20000000200 */
[----:B------:R-:W-:Y:S01]  /*5de0*/  @!PT LDS RZ, [RZ] ;  /* 0x00000000fffff984 */ /* 0x000fe20000000800 */
[----:B------:R-:W-:Y:S01]  /*5df0*/  @!PT LDS RZ, [RZ] ;  /* 0x00000000fffff984 */ /* 0x000fe20000000800 */
[----:B------:R-:W-:Y:S01]  /*5e00*/  @!PT LDS RZ, [RZ] ;  /* 0x00000000fffff984 */ /* 0x000fe20000000800 */
[----:B------:R-:W-:Y:S01]  /*5e10*/  @!PT LDS RZ, [RZ] ;  /* 0x00000000fffff984 */ /* 0x000fe20000000800 */
[----:B------:R2:W-:Y:S07]  /*5e20*/  MEMBAR.ALL.CTA ;  /* 0x0000000000007992 */ /* 0x0005ee0000008000 */
[----:B--2---:R-:W2:Y:S02]  /*5e30*/  FENCE.VIEW.ASYNC.S ;  /* 0x00000000000073c6 */ /* 0x004ea40000000000 */
[----:B--2---:R-:W-:Y:S06]  /*5e40*/  BAR.SYNC.DEFER_BLOCKING 0x1, 0x80 ;  /* 0x0042000000007b1d */ /* 0x004fec0000010000 */
[----:B------:R-:W-:Y:S05]  /*5e50*/  @P0 BRA `(.L_x_95) ;  /* 0x00000000001c0947 */ /* 0x000fea0003800000 */
[----:B------:R-:W-:Y:S02]  /*5e60*/  UIADD3 UR6, UP0, UPT, UR54, 0x680, URZ ;  /* 0x0000068036067890 */ /* 0x000fe4000ff1e0ff */
[----:B------:R-:W-:Y:S02]  /*5e70*/  ULEA UR4, UR56, UR48, 0xc ;  /* 0x0000003038047291 */ /* 0x000fe4000f8e60ff */
[----:B------:R-:W-:Y:S02]  /*5e80*/  UIADD3.X UR7, UPT, UPT, URZ, UR55, URZ, UP0, !UPT ;  /* 0x00000037ff077290 */ /* 0x000fe400087fe4ff */
[----:B------:R-:W-:Y:S01]  /*5e90*/  UIADD3 UR40, UPT, UPT, UR4, 0x200, URZ ;  /* 0x0000020004287890 */ /* 0x000fe2000fffe0ff */
[----:B------:R-:W-:Y:S08]  /*5ea0*/  UMOV UR43, UR36 ;  /* 0x00000024002b7c82 */ /* 0x000ff00008000000 */
[----:B------:R2:W-:Y:S02]  /*5eb0*/  UTMASTG.3D [UR40], [UR6] ;  /* 0x00000028060073b5 */ /* 0x0005e40008010000 */
[----:B--2---:R0:W-:Y:S02]  /*5ec0*/  UTMACMDFLUSH ;  /* 0x00000000000079b7 */ /* 0x0041e40000000000 */
.L_x_95:
[----:B------:R-:W-:Y:S05]  /*5ed0*/  BSYNC.RECONVERGENT B0 ;  /* 0x0000000000007941 */ /* 0x000fea0003800200 */
.L_x_94:
[----:B------:R-:W-:Y:S01]  /*5ee0*/  UIADD3 UR40, UPT, UPT, UR56, 0x1, URZ ;  /* 0x0000000138287890 */ /* 0x000fe2000fffe0ff */
[----:B------:R-:W-:Y:S03]  /*5ef0*/  BSSY.RECONVERGENT B0, `(.L_x_96) ;  /* 0x0000005000007945 */ /* 0x000fe60003800200 */
[----:B------:R-:W-:Y:S04]  /*5f00*/  UISETP.NE.AND UP0, UPT, UR40, 0x3, UPT ;  /* 0x000000032800788c */ /* 0x000fe8000bf05270 */
[----:B------:R-:W-:Y:S01]  /*5f10*/  USEL UR43, UR40, URZ, UP0 ;  /* 0x000000ff282b7287 */ /* 0x000fe20008000000 */
[----:B------:R-:W-:Y:S11]  /*5f20*/  @P0 BRA `(.L_x_97) ;  /* 0x0000000000040947 */ /* 0x000ff60003800000 */
[----:B------:R-:W-:Y:S04]  /*5f30*/  DEPBAR.LE SB0, 0x1 ;  /* 0x000080400000791a */ /* 0x000fe80000000000 */
.L_x_97:
[----:B------:R-:W-:Y:S05]  /*5f40*/  BSYNC.RECONVERGENT B0 ;  /* 0x0000000000007941 */ /* 0x000fea0003800200 */
.L_x_96:
[----:B------:R-:W-:Y:S01]  /*5f50*/  BAR.SYNC.DEFER_BLOCKING 0x1, 0x80 ;  /* 0x0042000000007b1d */ /* 0x000fe20000010000 */
[----:B------:R-:W-:Y:S01]  /*5f60*/  ISETP.NE.AND P1, PT, R74, RZ, PT ;  /* 0x000000ff4a00720c */ /* 0x000fe20003f25270 */
[----:B------:R-:W-:Y:S01]  /*5f70*/  UISETP.NE.AND UP0, UPT, UR50, URZ, UPT ;  /* 0x000000ff3200728c */ /* 0x000fe2000bf05270 */
[----:B------:R-:W-:Y:S11]  /*5f80*/  LEA R2, R46, UR48, 0x3 ;  /* 0x000000302e027c11 */ /* 0x000ff6000f8e18ff */
[----:B------:R-:W-:Y:S01]  /*5f90*/  @P1 SHF.L.U32 R3, R45, 0x1f, RZ ;  /* 0x0000001f2d031819 */ /* 0x000fe200000006ff */
[----:B------:R-:W-:Y:S06]  /*5fa0*/  BRA.U !UP0, `(.L_x_98) ;  /* 0x0000000108247547 */ /* 0x000fec000b800000 */
[----:B------:R-:W-:Y:S01]  /*5fb0*/  IMAD.U32 R4, RZ, RZ, UR49 ;  /* 0x00000031ff047e24 */ /* 0x000fe2000f8e00ff */
[----:B-1----:R-:W-:Y:S01]  /*5fc0*/  MOV R0, UR37 ;  /* 0x0000002500007c02 */ /* 0x002fe20008000f00 */
[----:B------:R-:W-:Y:S03]  /*5fd0*/  UIADD3 UR49, UPT, UPT, UR49, 0x1, URZ ;  /* 0x0000000131317890 */ /* 0x000fe6000fffe0ff */
[----:B------:R-:W-:Y:S01]  /*5fe0*/  @P1 LEA R4, R4, UR48, 0x3 ;  /* 0x0000003004041c11 */ /* 0x000fe2000f8e18ff */
[----:B------:R-:W-:Y:S04]  /*5ff0*/  UISETP.NE.AND UP0, UPT, UR49, 0x3, UPT ;  /* 0x000000033100788c */ /* 0x000fe8000bf05270 */
[----:B------:R-:W-:Y:S01]  /*6000*/  @P1 VIADD R4, R4, 0x58 ;  /* 0x0000005804041836 */ /* 0x000fe20000000000 */
[----:B------:R-:W-:Y:S04]  /*6010*/  USEL UR49, UR49, URZ, UP0 ;  /* 0x000000ff31317287 */ /* 0x000fe80008000000 */
[----:B------:R-:W-:Y:S04]  /*6020*/  @P1 PRMT R0, R0, 0x654, R4 ;  /* 0x0000065400001816 */ /* 0x000fe80000000004 */
[----:B------:R2:W-:Y:S04]  /*6030*/  @P1 SYNCS.ARRIVE.TRANS64.RED.A1T0 RZ, [R0+URZ], RZ ;  /* 0x000000ff00ff19a7 */ /* 0x0005e800081004ff */
.L_x_98:
[----:B------:R-:W3:Y:S01]  /*6040*/  @P1 SYNCS.PHASECHK.TRANS64.TRYWAIT P0, [R2+URZ+0x40], R3 ;  /* 0x00004003020015a7 */ /* 0x000ee200080011ff */
[----:B------:R-:W-:Y:S01]  /*6050*/  BSSY B1, `(.L_x_99) ;  /* 0x0000013000017945 */ /* 0x000fe20003800000 */
[----:B---3--:R-:W-:Y:S03]  /*6060*/  @P1 SEL R47, RZ, 0x1, !P0 ;  /* 0x00000001ff2f1807 */ /* 0x008fe60004000000 */
[----:B------:R-:W-:Y:S05]  /*6070*/  @!P1 BRA `(.L_x_100) ;  /* 0x0000000000409947 */ /* 0x000fea0003800000 */
[----:B------:R-:W-:Y:S01]  /*6080*/  ISETP.NE.AND P1, PT, R76, RZ, PT ;  /* 0x000000ff4c00720c */ /* 0x000fe20003f25270 */
[----:B------:R-:W-:Y:S01]  /*6090*/  BSSY B0, `(.L_x_101) ;  /* 0x0000009000007945 */ /* 0x000fe20003800000 */
[----:B------:R-:W-:Y:S11]  /*60a0*/  ISETP.NE.AND P0, PT, R47, RZ, PT ;  /* 0x000000ff2f00720c */ /* 0x000ff60003f05270 */
[----:B------:R-:W-:Y:S05]  /*60b0*/  @P1 IMAD R3, R46, 0x800, R64 ;  /* 0x000008002e031824 */ /* 0x000fea00078e0240 */
[----:B------:R-:W-:Y:S05]  /*60c0*/  @P1 LEA R3, R3, UR48, 0x1 ;  /* 0x0000003003031c11 */ /* 0x000fea000f8e08ff */
[----:B-12---:R-:W-:Y:S01]  /*60d0*/  @P1 IMAD.IADD R0, R75, 0x1, R3 ;  /* 0x000000014b001824 */ /* 0x006fe200078e0203 */
[----:B------:R-:W-:Y:S06]  /*60e0*/  @P0 BRA `(.L_x_102) ;  /* 0x00000000000c0947 */ /* 0x000fec0003800000 */
[----:B------:R-:W-:Y:S04]  /*60f0*/  SHF.L.U32 R45, R45, 0x1f, RZ ;  /* 0x0000001f2d2d7819 */ /* 0x000fe800000006ff */
[----:B------:R-:W1:Y:S02]  /*6100*/  SYNCS.PHASECHK.TRANS64.TRYWAIT P0, [R2+URZ+0x40], R45 ;  /* 0x0000402d020075a7 */ /* 0x000e6400080011ff */
[----:B-1----:R-:W-:Y:S05]  /*6110*/  @!P0 BRA `(.L_x_103) ;  /* 0x00000014003c8947 */ /* 0x002fea0003800000 */
.L_x_102:
[----:B------:R-:W-:Y:S05]  /*6120*/  BSYNC B0 ;  /* 0x0000000000007941 */ /* 0x000fea0003800000 */
.L_x_101:
[----:B------:R-:W-:Y:S11]  /*6130*/  ISETP.NE.AND P0, PT, R76, RZ, PT ;  /* 0x000000ff4c00720c */ /* 0x000ff60003f05270 */
[----:B------:R-:W-:Y:S02]  /*6140*/  @!UPT UIADD3 URZ, UPT, UPT, URZ, URZ, URZ ;  /* 0x000000fffffff290 */ /* 0x000fe4000fffe0ff */
[----:B------:R-:W-:Y:S05]  /*6150*/  @P0 WARPSYNC.ALL ;  /* 0x0000000000000948 */ /* 0x000fea0003800000 */
[----:B------:R3:W4:Y:S04]  /*6160*/  @P0 LDSM.16.M88.4 R40, [R3+0x200] ;  /* 0x000200000328083b */ /* 0x0007280000000200 */
[----:B------:R3:W2:Y:S02]  /*6170*/  @P0 LDSM.16.M88.4 R48, [R0+0x200] ;  /* 0x000200000030083b */ /* 0x0006a40000000200 */
.L_x_100:
[----:B------:R-:W-:Y:S05]  /*6180*/  BSYNC B1 ;  /* 0x0000000000017941 */ /* 0x000fea0003800000 */
.L_x_99:
[----:B-123--:R-:W-:Y:S05]  /*6190*/  VIADD R0, R34, 0x20 ;  /* 0x0000002022007836 */ /* 0x00efea0000000000 */
[----:B------:R-:W-:Y:S04]  /*61a0*/  SHF.R.U32.HI R0, RZ, 0x15, R0 ;  /* 0x00000015ff007819 */ /* 0x000fe80000011600 */
[----:B------:R-:W-:Y:S11]  /*61b0*/  LOP3.LUT P0, RZ, R0, 0x3, R65, 0x48, !PT ;  /* 0x0000000300ff7812 */ /* 0x000ff60007804841 */
[----:B------:R-:W-:Y:S02]  /*61c0*/  @!UPT UIADD3 URZ, UPT, UPT, URZ, URZ, URZ ;  /* 0x000000fffffff290 */ /* 0x000fe4000fffe0ff */
[----:B------:R-:W-:Y:S05]  /*61d0*/  @!P0 BRA `(.L_x_104) ;  /* 0x0000000000408947 */ /* 0x000fea0003800000 */
[----:B------:R-:W1:Y:S01]  /*61e0*/  LDCU.64 UR8, c[0x4][0x70] ;  /* 0x01000e00ff0877ac */ /* 0x000e620008000a00 */
[----:B------:R-:W-:Y:S01]  /*61f0*/  MOV R3, 0x0 ;  /* 0x0000000000037802 */ /* 0x000fe20000000f00 */
[----:B------:R-:W-:Y:S02]  /*6200*/  HFMA2 R12, -RZ, RZ, 0, 5.9604644775390625e-08 ;  /* 0x00000001ff0c7431 */ /* 0x000fe400000001ff */
[----:B------:R-:W-:Y:S02]  /*6210*/  IMAD.MOV.U32 R8, RZ, RZ, 0x192 ;  /* 0x00000192ff087424 */ /* 0x000fe400078e00ff */
[----:B------:R-:W-:Y:S01]  /*6220*/  IMAD.MOV.U32 R13, RZ, RZ, RZ ;  /* 0x000000ffff0d7224 */ /* 0x000fe200078e00ff */
[----:B------:R-:W2:Y:S01]  /*6230*/  LDCU.64 UR6, c[0x4][0x78] ;  /* 0x01000f00ff0677ac */ /* 0x000ea20008000a00 */
[----:B------:R-:W3:Y:S01]  /*6240*/  LDC.64 R2, c[0x4][R3] ;  /* 0x0100000003027b82 */ /* 0x000ee20000000a00 */
[----:B------:R-:W5:Y:S01]  /*6250*/  LDCU.64 UR4, c[0x4][0x10] ;  /* 0x01000200ff0477ac */ /* 0x000f620008000a00 */
[----:B-1----:R-:W-:Y:S01]  /*6260*/  MOV R5, UR9 ;  /* 0x0000000900057c02 */ /* 0x002fe20008000f00 */
[----:B------:R-:W-:Y:S01]  /*6270*/  IMAD.U32 R4, RZ, RZ, UR8 ;  /* 0x00000008ff047e24 */ /* 0x000fe2000f8e00ff */
[----:B--2---:R-:W-:Y:S01]  /*6280*/  MOV R7, UR7 ;  /* 0x0000000700077c02 */ /* 0x004fe20008000f00 */
[----:B------:R-:W-:Y:S01]  /*6290*/  IMAD.U32 R6, RZ, RZ, UR6 ;  /* 0x00000006ff067e24 */ /* 0x000fe2000f8e00ff */
[----:B-----5:R-:W-:Y:S01]  /*62a0*/  MOV R11, UR5 ;  /* 0x00000005000b7c02 */ /* 0x020fe20008000f00 */
[----:B------:R-:W-:Y:S02]  /*62b0*/  IMAD.U32 R10, RZ, RZ, UR4 ;  /* 0x00000004ff0a7e24 */ /* 0x000fe4000f8e00ff */
[----:B------:R-:W-:Y:S07]  /*62c0*/  LEPC R20, `(.L_x_104) ;  /* 0x000000001014794e */ /* 0x000fee0000000000 */
[----:B---34-:R-:W-:Y:S05]  /*62d0*/  CALL.ABS.NOINC R2 ;  /* 0x0000000002007343 */ /* 0x018fea0003c00000 */
.L_x_104:
[----:B------:R-:W-:Y:S01]  /*62e0*/  ISETP.NE.AND P0, PT, R70, RZ, PT ;  /* 0x000000ff4600720c */ /* 0x000fe20003f05270 */
[----:B------:R-:W-:Y:S05]  /*62f0*/  WARPSYNC.ALL ;  /* 0x0000000000007948 */ /* 0x000fea0003800000 */
[----:B------:R-:W-:Y:S01]  /*6300*/  R2UR UR4, R34 ;  /* 0x00000000220472ca */ /* 0x000fe200000e0000 */
[--C-:B----4-:R-:W-:Y:S01]  /*6310*/  HADD2.F32 R20, -RZ, R40.reuse.H0_H0 ;  /* 0x20000028ff147230 */ /* 0x110fe20000004100 */
[----:B------:R-:W-:Y:S01]  /*6320*/  R2UR UR5, R44 ;  /* 0x000000002c0572ca */ /* 0x000fe200000e0000 */
[----:B------:R-:W-:Y:S01]  /*6330*/  HADD2.F32 R21, -RZ, R40.H1_H1 ;  /* 0x30000028ff157230 */ /* 0x000fe20000004100 */
[----:B------:R-:W-:Y:S01]  /*6340*/  BSSY.RECONVERGENT B0, `(.L_x_105) ;  /* 0x0000053000007945 */ /* 0x000fe20003800200 */
[--C-:B------:R-:W-:Y:S02]  /*6350*/  HADD2.F32 R34, -RZ, R41.reuse.H0_H0 ;  /* 0x20000029ff227230 */ /* 0x100fe40000004100 */
[----:B------:R-:W-:Y:S02]  /*6360*/  HADD2.F32 R36, -RZ, R41.H1_H1 ;  /* 0x30000029ff247230 */ /* 0x000fe40000004100 */
[--C-:B------:R-:W-:Y:S02]  /*6370*/  HADD2.F32 R37, -RZ, R42.reuse.H0_H0 ;  /* 0x2000002aff257230 */ /* 0x100fe40000004100 */
[----:B------:R-:W-:Y:S02]  /*6380*/  HADD2.F32 R38, -RZ, R42.H1_H1 ;  /* 0x3000002aff267230 */ /* 0x000fe40000004100 */
[----:B------:R-:W1:Y:S01]  /*6390*/  LDTM.16dp256bit.x4 R4, tmem[UR4+0x20] ;  /* 0x00002004000479ee */ /* 0x000e620008120000 */
[----:B------:R-:W-:Y:S01]  /*63a0*/  NOP ;  /* 0x0000000000007918 */ /* 0x000fe20000000000 */
[----:B------:R-:W-:Y:S01]  /*63b0*/  UIADD3 UR5, UPT, UPT, UR5, 0xc0, URZ ;  /* 0x000000c005057890 */ /* 0x000fe2000fffe0ff */
[--C-:B------:R-:W-:Y:S02]  /*63c0*/  HADD2.F32 R39, -RZ, R43.reuse.H0_H0 ;  /* 0x2000002bff277230 */ /* 0x100fe40000004100 */
[----:B------:R-:W-:Y:S01]  /*63d0*/  HADD2.F32 R40, -RZ, R43.H1_H1 ;  /* 0x3000002bff287230 */ /* 0x000fe20000004100 */
[----:B------:R-:W-:Y:S01]  /*63e0*/  UPRMT UR5, UR37, 0x654, UR5 ;  /* 0x0000065425057896 */ /* 0x000fe20008000005 */
[--C-:B------:R-:W-:Y:S02]  /*63f0*/  HADD2.F32 R41, -RZ, R48.reuse.H0_H0 ;  /* 0x20000030ff297230 */ /* 0x100fe40000004100 */
[----:B------:R-:W-:Y:S02]  /*6400*/  HADD2.F32 R42, -RZ, R48.H1_H1 ;  /* 0x30000030ff2a7230 */ /* 0x000fe40000004100 */
[--C-:B------:R-:W-:Y:S02]  /*6410*/  HADD2.F32 R43, -RZ, R49.reuse.H0_H0 ;  /* 0x20000031ff2b7230 */ /* 0x100fe40000004100 */
[----:B------:R-:W-:Y:S02]  /*6420*/  HADD2.F32 R44, -RZ, R49.H1_H1 ;  /* 0x30000031ff2c7230 */ /* 0x000fe40000004100 */
[----:B-1----:R-:W-:Y:S01]  /*6430*/  SYNCS.ARRIVE.TRANS64.RED.A1T0 RZ, [UR5], RZ ;  /* 0x000000ffffff79a7 */ /* 0x002fe20008100405 */
[--C-:B------:R-:W-:Y:S02]  /*6440*/  HADD2.F32 R45, -RZ, R50.reuse.H0_H0 ;  /* 0x20000032ff2d7230 */ /* 0x100fe40000004100 */
[----:B------:R-:W-:Y:S02]  /*6450*/  HADD2.F32 R46, -RZ, R50.H1_H1 ;  /* 0x30000032ff2e7230 */ /* 0x000fe40000004100 */
[--C-:B------:R-:W-:Y:S02]  /*6460*/  HADD2.F32 R47, -RZ, R51.reuse.H0_H0 ;  /* 0x20000033ff2f7230 */ /* 0x100fe40000004100 */
[----:B------:R-:W-:Y:S02]  /*6470*/  HADD2.F32 R48, -RZ, R51.H1_H1 ;  /* 0x30000033ff307230 */ /* 0x000fe40000004100 */
[C---:B------:R-:W-:Y:S01]  /*6480*/  FMUL R4, R33.reuse, R4 ;  /* 0x0000000421047220 */ /* 0x040fe20000400000 */
[C---:B------:R-:W-:Y:S01]  /*6490*/  FMUL R5, R33.reuse, R5 ;  /* 0x0000000521057220 */ /* 0x040fe20000400000 */
[C---:B------:R-:W-:Y:S01]  /*64a0*/  FMUL R6, R33.reuse, R6 ;  /* 0x0000000621067220 */ /* 0x040fe20000400000 */
[----:B------:R-:W-:Y:S01]  /*64b0*/  FMUL R7, R33, R7 ;  /* 0x0000000721077220 */ /* 0x000fe20000400000 */
[C---:B------:R-:W-:Y:S01]  /*64c0*/  FFMA R4, R35.reuse, R20, R4 ;  /* 0x0000001423047223 */ /* 0x040fe20000000004 */
[C---:B------:R-:W-:Y:S01]  /*64d0*/  FFMA R5, R35.reuse, R21, R5 ;  /* 0x0000001523057223 */ /* 0x040fe20000000005 */
[C---:B------:R-:W-:Y:S01]  /*64e0*/  FFMA R6, R35.reuse, R34, R6 ;  /* 0x0000002223067223 */ /* 0x040fe20000000006 */
[----:B------:R-:W-:Y:S01]  /*64f0*/  FFMA R7, R35, R36, R7 ;  /* 0x0000002423077223 */ /* 0x000fe20000000007 */
[C---:B------:R-:W-:Y:S01]  /*6500*/  FMUL R8, R33.reuse, R8 ;  /* 0x0000000821087220 */ /* 0x040fe20000400000 */
[----:B------:R-:W-:Y:S01]  /*6510*/  FMUL R9, R33, R9 ;  /* 0x0000000921097220 */ /* 0x000fe20000400000 */
[----:B------:R-:W-:Y:S01]  /*6520*/  F2FP.F16.F32.PACK_AB R4, R5, R4 ;  /* 0x000000040504723e */ /* 0x000fe200000000ff */
[----:B------:R-:W-:Y:S01]  /*6530*/  FMUL R10, R33, R10 ;  /* 0x0000000a210a7220 */ /* 0x000fe20000400000 */
[----:B------:R-:W-:Y:S01]  /*6540*/  F2FP.F16.F32.PACK_AB R5, R7, R6 ;  /* 0x000000060705723e */ /* 0x000fe200000000ff */
[C---:B------:R-:W-:Y:S01]  /*6550*/  FFMA R8, R35.reuse, R37, R8 ;  /* 0x0000002523087223 */ /* 0x040fe20000000008 */
[----:B------:R-:W-:Y:S01]  /*6560*/  FFMA R9, R35, R38, R9 ;  /* 0x0000002623097223 */ /* 0x000fe20000000009 */
[C---:B------:R-:W-:Y:S01]  /*6570*/  FMUL R11, R33.reuse, R11 ;  /* 0x0000000b210b7220 */ /* 0x040fe20000400000 */
[C---:B------:R-:W-:Y:S01]  /*6580*/  FMUL R0, R33.reuse, R12 ;  /* 0x0000000c21007220 */ /* 0x040fe20000400000 */
[----:B------:R-:W-:Y:S01]  /*6590*/  FMUL R2, R33, R13 ;  /* 0x0000000d21027220 */ /* 0x000fe20000400000 */
[----:B------:R-:W-:Y:S01]  /*65a0*/  FFMA R10, R35, R39, R10 ;  /* 0x00000027230a7223 */ /* 0x000fe2000000000a */
[----:B------:R-:W-:Y:S01]  /*65b0*/  FMUL R3, R33, R14 ;  /* 0x0000000e21037220 */ /* 0x000fe20000400000 */
[----:B------:R-:W-:Y:S01]  /*65c0*/  F2FP.F16.F32.PACK_AB R6, R9, R8 ;  /* 0x000000080906723e */ /* 0x000fe200000000ff */
[----:B------:R-:W-:Y:S01]  /*65d0*/  FFMA R11, R35, R40, R11 ;  /* 0x00000028230b7223 */ /* 0x000fe2000000000b */
[C---:B------:R-:W-:Y:S01]  /*65e0*/  FMUL R15, R33.reuse, R15 ;  /* 0x0000000f210f7220 */ /* 0x040fe20000400000 */
[----:B------:R-:W-:Y:S01]  /*65f0*/  FMUL R12, R33, R16 ;  /* 0x00000010210c7220 */ /* 0x000fe20000400000 */
[----:B------:R-:W-:Y:S01]  /*6600*/  FFMA R0, R35, R41, R0 ;  /* 0x0000002923007223 */ /* 0x000fe20000000000 */
[----:B------:R-:W-:Y:S01]  /*6610*/  MOV R8, UR43 ;  /* 0x0000002b00087c02 */ /* 0x000fe20008000f00 */
[----:B------:R-:W-:Y:S01]  /*6620*/  FMUL R13, R33, R17 ;  /* 0x00000011210d7220 */ /* 0x000fe20000400000 */
[----:B------:R-:W-:Y:S01]  /*6630*/  FFMA R2, R35, R42, R2 ;  /* 0x0000002a23027223 */ /* 0x000fe20000000002 */
[----:B------:R-:W-:Y:S01]  /*6640*/  FMUL R14, R33, R18 ;  /* 0x00000012210e7220 */ /* 0x000fe20000400000 */
[C---:B------:R-:W-:Y:S01]  /*6650*/  FFMA R3, R35.reuse, R43, R3 ;  /* 0x0000002b23037223 */ /* 0x040fe20000000003 */
[----:B------:R-:W-:Y:S01]  /*6660*/  FFMA R15, R35, R44, R15 ;  /* 0x0000002c230f7223 */ /* 0x000fe2000000000f */
[----:B------:R-:W-:Y:S01]  /*6670*/  FMUL R19, R33, R19 ;  /* 0x0000001321137220 */ /* 0x000fe20000400000 */
[C---:B------:R-:W-:Y:S01]  /*6680*/  FFMA R12, R35.reuse, R45, R12 ;  /* 0x0000002d230c7223 */ /* 0x040fe2000000000c */
        /* <DEDUP_REMOVED lines=23> */
[----:B------:R-:W-:Y:S02]  /*6800*/  UIADD3 UR5, UPT, UPT, UR41, 0x20, URZ ;  /* 0x0000002029057890 */ /* 0x000fe4000fffe0ff */
[----:B------:R-:W-:Y:S02]  /*6810*/  UIADD3 UR4, UPT, UPT, UR10, 0x200, URZ ;  /* 0x000002000a047890 */ /* 0x000fe4000fffe0ff */
[----:B------:R-:W-:Y:S01]  /*6820*/  UIADD3.X UR9, UPT, UPT, URZ, UR55, URZ, UP0, !UPT ;  /* 0x00000037ff097290 */ /* 0x000fe200087fe4ff */
[----:B------:R-:W-:Y:S01]  /*6830*/  UMOV UR6, UR42 ;  /* 0x0000002a00067c82 */ /* 0x000fe20008000000 */
[----:B------:R-:W-:Y:S07]  /*6840*/  UMOV UR7, UR36 ;  /* 0x0000002400077c82 */ /* 0x000fee0008000000 */
[----:B------:R2:W-:Y:S02]  /*6850*/  UTMASTG.3D [UR4], [UR8] ;  /* 0x00000004080073b5 */ /* 0x0005e40008010000 */
[----:B--2---:R0:W-:Y:S02]  /*6860*/  UTMACMDFLUSH ;  /* 0x00000000000079b7 */ /* 0x0041e40000000000 */
.L_x_106:
[----:B------:R-:W-:Y:S05]  /*6870*/  BSYNC.RECONVERGENT B0 ;  /* 0x0000000000007941 */ /* 0x000fea0003800200 */
.L_x_105:
[----:B------:R-:W-:Y:S01]  /*6880*/  UIADD3 UR43, UPT, UPT, UR43, 0x1, URZ ;  /* 0x000000012b2b7890 */ /* 0x000fe2000fffe0ff */
[----:B------:R-:W-:Y:S03]  /*6890*/  BSSY.RECONVERGENT B0, `(.L_x_107) ;  /* 0x0000008000007945 */ /* 0x000fe60003800200 */
[----:B------:R-:W-:Y:S04]  /*68a0*/  UISETP.NE.AND UP0, UPT, UR43, 0x3, UPT ;  /* 0x000000032b00788c */ /* 0x000fe8000bf05270 */
[----:B------:R-:W-:Y:S02]  /*68b0*/  UISETP.EQ.XOR UP1, UPT, UR40, 0x3, !UP0 ;  /* 0x000000032800788c */ /* 0x000fe4000c722a70 */
[----:B------:R-:W-:Y:S02]  /*68c0*/  USEL UR56, UR43, URZ, UP0 ;  /* 0x000000ff2b387287 */ /* 0x000fe40008000000 */
[----:B------:R-:W-:Y:S04]  /*68d0*/  USEL UR4, URZ, 0x1, !UP1 ;  /* 0x00000001ff047887 */ /* 0x000fe8000c800000 */
[----:B------:R-:W-:Y:S01]  /*68e0*/  ULOP3.LUT UR51, UR51, UR4, URZ, 0x3c, !UPT ;  /* 0x0000000433337292 */ /* 0x000fe2000f8e3cff */
[----:B------:R-:W-:Y:S11]  /*68f0*/  @P0 BRA `(.L_x_108) ;  /* 0x0000000000040947 */ /* 0x000ff60003800000 */
[----:B------:R-:W-:Y:S04]  /*6900*/  DEPBAR.LE SB0, 0x1 ;  /* 0x000080400000791a */ /* 0x000fe80000000000 */
.L_x_108:
[----:B------:R-:W-:Y:S05]  /*6910*/  BSYNC.RECONVERGENT B0 ;  /* 0x0000000000007941 */ /* 0x000fea0003800200 */
.L_x_107:
[----:B------:R-:W-:Y:S01]  /*6920*/  BAR.SYNC.DEFER_BLOCKING 0x1, 0x80 ;  /* 0x0042000000007b1d */ /* 0x000fe20000010000 */
[----:B------:R-:W-:Y:S01]  /*6930*/  UISETP.NE.AND UP0, UPT, UR50, -0x2, UPT ;  /* 0xfffffffe3200788c */ /* 0x000fe2000bf05270 */
[----:B------:R-:W-:Y:S08]  /*6940*/  IADD3 R31, PT, PT, R31, 0x1, RZ ;  /* 0x000000011f1f7810 */ /* 0x000ff00007ffe0ff */
[----:B------:R-:W-:Y:S05]  /*6950*/  BRA.U !UP0, `(.L_x_109) ;  /* 0x0000000108287547 */ /* 0x000fea000b800000 */
[----:B------:R-:W-:Y:S01]  /*6960*/  ISETP.NE.AND P0, PT, R74, RZ, PT ;  /* 0x000000ff4a00720c */ /* 0x000fe20003f05270 */
[----:B------:R-:W-:Y:S01]  /*6970*/  IMAD.U32 R2, RZ, RZ, UR49 ;  /* 0x00000031ff027e24 */ /* 0x000fe2000f8e00ff */
[----:B------:R-:W-:Y:S01]  /*6980*/  UIADD3 UR49, UPT, UPT, UR49, 0x1, URZ ;  /* 0x0000000131317890 */ /* 0x000fe2000fffe0ff */
[----:B------:R-:W-:Y:S03]  /*6990*/  IMAD.U32 R0, RZ, RZ, UR37 ;  /* 0x00000025ff007e24 */ /* 0x000fe6000f8e00ff */
[----:B------:R-:W-:Y:S04]  /*69a0*/  UISETP.NE.AND UP0, UPT, UR49, 0x3, UPT ;  /* 0x000000033100788c */ /* 0x000fe8000bf05270 */
[----:B------:R-:W-:Y:S03]  /*69b0*/  USEL UR49, UR49, URZ, UP0 ;  /* 0x000000ff31317287 */ /* 0x000fe60008000000 */
[----:B------:R-:W-:Y:S05]  /*69c0*/  @P0 LEA R2, R2, UR48, 0x3 ;  /* 0x0000003002020c11 */ /* 0x000fea000f8e18ff */
[----:B------:R-:W-:Y:S05]  /*69d0*/  @P0 VIADD R2, R2, 0x58 ;  /* 0x0000005802020836 */ /* 0x000fea0000000000 */
[----:B------:R-:W-:Y:S04]  /*69e0*/  @P0 PRMT R0, R0, 0x654, R2 ;  /* 0x0000065400000816 */ /* 0x000fe80000000002 */
[----:B------:R2:W-:Y:S03]  /*69f0*/  @P0 SYNCS.ARRIVE.TRANS64.RED.A1T0 RZ, [R0+URZ], RZ ;  /* 0x000000ff00ff09a7 */ /* 0x0005e600081004ff */
.L_x_109:
[----:B------:R-:W-:Y:S01]  /*6a00*/  ISETP.NE.AND P2, PT, R71, RZ, PT ;  /* 0x000000ff4700720c */ /* 0x000fe20003f45270 */
[----:B------:R-:W-:Y:S01]  /*6a10*/  UIADD3 UR50, UPT, UPT, UR50, 0x2, URZ ;  /* 0x0000000232327890 */ /* 0x000fe2000fffe0ff */
[----:B------:R-:W-:Y:S01]  /*6a20*/  ISETP.NE.AND P0, PT, R73, 0x2, PT ;  /* 0x000000024900780c */ /* 0x000fe20003f05270 */
[----:B------:R-:W-:Y:S01]  /*6a30*/  IMAD.IADD R20, R29, 0x1, R58 ;  /* 0x000000011d147824 */ /* 0x000fe200078e023a */
[----:B------:R-:W-:Y:S01]  /*6a40*/  ISETP.NE.AND P1, PT, R31, 0x4, PT ;  /* 0x000000041f00780c */ /* 0x000fe20003f25270 */
[----:B------:R-:W-:Y:S01]  /*6a50*/  IMAD.IADD R21, R30, 0x1, R59 ;  /* 0x000000011e157824 */ /* 0x000fe200078e023b */
[----:B------:R-:W-:Y:S02]  /*6a60*/  SEL R2, RZ, 0x1, P0 ;  /* 0x00000001ff027807 */ /* 0x000fe40000000000 */
[----:B--2---:R-:W-:Y:S02]  /*6a70*/  SEL R0, RZ, 0x1, P1 ;  /* 0x00000001ff007807 */ /* 0x004fe40000800000 */
[----:B------:R-:W-:Y:S02]  /*6a80*/  LOP3.LUT R67, R67, R2, RZ, 0x3c, !PT ;  /* 0x0000000243437212 */ /* 0x000fe400078e3cff */
[----:B------:R-:W-:Y:S02]  /*6a90*/  LOP3.LUT R68, R68, R0, RZ, 0x3c, !PT ;  /* 0x0000000044447212 */ /* 0x000fe400078e3cff */
[----:B------:R-:W-:Y:S02]  /*6aa0*/  @P2 R2UR UR36, R66 ;  /* 0x00000000422422ca */ /* 0x000fe400000e0000 */
[----:B------:R-:W-:Y:S02]  /*6ab0*/  SEL R73, R73, RZ, P0 ;  /* 0x000000ff49497207 */ /* 0x000fe40000000000 */
[----:B------:R-:W-:Y:S01]  /*6ac0*/  SEL R31, R31, RZ, P1 ;  /* 0x000000ff1f1f7207 */ /* 0x000fe20000800000 */
[----:B------:R-:W-:Y:S10]  /*6ad0*/  @P2 BRA `(.L_x_110) ;  /* 0xffffffdc00e02947 */ /* 0x000ff4000383ffff */
[----:B------:R-:W-:-:S09]  /*6ae0*/  UISETP.NE.AND UP0, UPT, UR53, URZ, UPT ;  /* 0x000000ff3500728c */ /* 0x000fd2000bf05270 */
[----:B------:R-:W-:Y:S05]  /*6af0*/  BRA.U !UP0, `(.L_x_111) ;  /* 0x0000000108487547 */ /* 0x000fea000b800000 */
[----:B------:R-:W2:Y:S02]  /*6b00*/  LDCU.64 UR4, c[0x0][0x890] ;  /* 0x00011200ff0477ac */ /* 0x000ea40008000a00 */
[----:B--2---:R-:W-:-:S04]  /*6b10*/  UISETP.NE.U32.AND UP0, UPT, UR4, URZ, UPT ;  /* 0x000000ff0400728c */ /* 0x004fc8000bf05070 */
[----:B------:R-:W-:-:S09]  /*6b20*/  UISETP.NE.AND.EX UP0, UPT, UR5, URZ, UPT, UP0 ;  /* 0x000000ff0500728c */ /* 0x000fd2000bf05300 */
[----:B------:R-:W-:Y:S05]  /*6b30*/  BRA.U UP0, `(.L_x_112) ;  /* 0x00000001000c7547 */ /* 0x000fea000b800000 */
[----:B------:R-:W-:-:S13]  /*6b40*/  FSETP.NEU.AND P0, PT, R35, RZ, PT ;  /* 0x000000ff2300720b */ /* 0x000fda0003f0d000 */
[----:B------:R-:W-:Y:S05]  /*6b50*/  @!P0 EXIT ;  /* 0x000000000000894d */ /* 0x000fea0003800000 */
[----:B------:R-:W-:Y:S05]  /*6b60*/  BRA `(.L_x_111) ;  /* 0x00000000002c7947 */ /* 0x000fea0003800000 */
.L_x_112:
[----:B------:R-:W-:Y:S01]  /*6b70*/  ISETP.NE.AND P0, PT, R72, RZ, PT ;  /* 0x000000ff4800720c */ /* 0x000fe20003f05270 */
[----:B------:R-:W-:-:S12]  /*6b80*/  BSSY.RECONVERGENT B0, `(.L_x_111) ;  /* 0x0000009000007945 */ /* 0x000fd80003800200 */
[----:B------:R-:W-:Y:S05]  /*6b90*/  @P0 BRA `(.L_x_113) ;  /* 0x0000000000140947 */ /* 0x000fea0003800000 */
[----:B------:R-:W2:Y:S02]  /*6ba0*/  LDCU.64 UR4, c[0x0][0x888] ;  /* 0x00011100ff0477ac */ /* 0x000ea40008000a00 */
[----:B--2---:R-:W-:-:S04]  /*6bb0*/  ISETP.NE.U32.AND P0, PT, RZ, UR4, PT ;  /* 0x00000004ff007c0c */ /* 0x004fc8000bf05070 */
[----:B------:R-:W-:-:S13]  /*6bc0*/  ISETP.NE.AND.EX P0, PT, RZ, UR5, PT, P0 ;  /* 0x00000005ff007c0c */ /* 0x000fda000bf05300 */
[----:B------:R-:W-:Y:S05]  /*6bd0*/  @!P0 EXIT ;  /* 0x000000000000894d */ /* 0x000fea0003800000 */
[----:B------:R-:W-:Y:S05]  /*6be0*/  BRA `(.L_x_114) ;  /* 0x0000000000087947 */ /* 0x000fea0003800000 */
.L_x_113:
[----:B------:R-:W-:-:S13]  /*6bf0*/  FSETP.NEU.AND P0, PT, R35, RZ, PT ;  /* 0x000000ff2300720b */ /* 0x000fda0003f0d000 */
[----:B------:R-:W-:Y:S05]  /*6c00*/  @!P0 EXIT ;  /* 0x000000000000894d */ /* 0x000fea0003800000 */
.L_x_114:
[----:B------:R-:W-:Y:S05]  /*6c10*/  BSYNC.RECONVERGENT B0 ;  /* 0x0000000000007941 */ /* 0x000fea0003800200 */
.L_x_111:
[----:B------:R-:W-:Y:S01]  /*6c20*/  ULEA UR4, UR49, UR48, 0x3 ;  /* 0x0000003031047291 */ /* 0x000fe2000f8e18ff */
[----:B------:R-:W-:-:S04]  /*6c30*/  DEPBAR.LE SB0, 0x0 ;  /* 0x000080000000791a */ /* 0x000fc80000000000 */
[----:B------:R-:W-:-:S04]  /*6c40*/  UIADD3 UR4, UPT, UPT, UR4, 0x58, URZ ;  /* 0x0000005804047890 */ /* 0x000fc8000fffe0ff */
[----:B------:R-:W-:-:S09]  /*6c50*/  UPRMT UR4, UR37, 0x654, UR4 ;  /* 0x0000065425047896 */ /* 0x000fd20008000004 */
[----:B------:R-:W-:Y:S01]  /*6c60*/  SYNCS.ARRIVE.TRANS64.RED.A1T0 RZ, [UR4], RZ ;  /* 0x000000ffffff79a7 */ /* 0x000fe20008100404 */
[----:B------:R-:W-:Y:S05]  /*6c70*/  EXIT ;  /* 0x000000000000794d */ /* 0x000fea0003800000 */
.L_x_19:
[----:B--2---:R2:W1:Y:S02]  /*6c80*/  SYNCS.PHASECHK.TRANS64.TRYWAIT P0, [R2+URZ+0xf0], R3 ;  /* 0x0000f003020075a7 */ /* 0x00446400080011ff */
[----:B-1----:R-:W-:Y:S05]  /*6c90*/  @!P0 NANOSLEEP.SYNCS 0x989680 ;  /* 0x009896800000895d */ /* 0x002fea0003900000 */
[----:B------:R-:W1:Y:S02]  /*6ca0*/  @!P0 SYNCS.PHASECHK.TRANS64 P0, [R2+URZ+0xf0], R3 ;  /* 0x0000f003020085a7 */ /* 0x000e6400080010ff */
[----:B-1----:R-:W-:Y:S05]  /*6cb0*/  @!P0 BRA `(.L_x_19) ;  /* 0xfffffffc00f08947 */ /* 0x002fea000383ffff */
[----:B------:R-:W-:Y:S05]  /*6cc0*/  BRA `(.L_x_115) ;  /* 0xffffffa8003c7947 */ /* 0x000fea000383ffff */
.L_x_22:
[----:B-1----:R-:W-:-:S07]  /*6cd0*/  MOV R2, UR33 ;  /* 0x0000002100027c02 */ /* 0x002fce0008000f00 */
.L_x_116:
[----:B-1----:R1:W2:Y:S02]  /*6ce0*/  SYNCS.PHASECHK.TRANS64.TRYWAIT P0, [R2+URZ+0x20], R4 ;  /* 0x00002004020075a7 */ /* 0x0022a400080011ff */
[----:B--2---:R-:W-:Y:S05]  /*6cf0*/  @!P0 NANOSLEEP.SYNCS 0x989680 ;  /* 0x009896800000895d */ /* 0x004fea0003900000 */
[----:B------:R-:W2:Y:S02]  /*6d00*/  @!P0 SYNCS.PHASECHK.TRANS64 P0, [R2+URZ+0x20], R4 ;  /* 0x00002004020085a7 */ /* 0x000ea400080010ff */
[----:B--2---:R-:W-:Y:S05]  /*6d10*/  @!P0 BRA `(.L_x_116) ;  /* 0xfffffffc00f08947 */ /* 0x004fea000383ffff */
[----:B------:R-:W-:Y:S05]  /*6d20*/  BRA `(.L_x_21) ;  /* 0xffffffa8008c7947 */ /* 0x000fea000383ffff */
.L_x_28:
[----:B-1----:R-:W-:-:S07]  /*6d30*/  MOV R2, UR17 ;  /* 0x0000001100027c02 */ /* 0x002fce0008000f00 */
.L_x_117:
[----:B-1----:R1:W2:Y:S02]  /*6d40*/  SYNCS.PHASECHK.TRANS64.TRYWAIT P0, [R2+URZ+0x20], R4 ;  /* 0x00002004020075a7 */ /* 0x0022a400080011ff */
[----:B--2---:R-:W-:Y:S05]  /*6d50*/  @!P0 NANOSLEEP.SYNCS 0x989680 ;  /* 0x009896800000895d */ /* 0x004fea0003900000 */
[----:B------:R-:W2:Y:S02]  /*6d60*/  @!P0 SYNCS.PHASECHK.TRANS64 P0, [R2+URZ+0x20], R4 ;  /* 0x00002004020085a7 */ /* 0x000ea400080010ff */
[----:B--2---:R-:W-:Y:S05]  /*6d70*/  @!P0 BRA `(.L_x_117) ;  /* 0xfffffffc00f08947 */ /* 0x004fea000383ffff */
[----:B------:R-:W-:Y:S05]  /*6d80*/  BRA `(.L_x_27) ;  /* 0xffffffac00307947 */ /* 0x000fea000383ffff */
.L_x_32:
[----:B-1----:R1:W2:Y:S02]  /*6d90*/  SYNCS.PHASECHK.TRANS64.TRYWAIT P0, [R2+URZ+0x80], R3 ;  /* 0x00008003020075a7 */ /* 0x0022a400080011ff */
[----:B--2---:R-:W-:Y:S05]  /*6da0*/  @!P0 NANOSLEEP.SYNCS 0x989680 ;  /* 0x009896800000895d */ /* 0x004fea0003900000 */
[----:B------:R-:W2:Y:S02]  /*6db0*/  @!P0 SYNCS.PHASECHK.TRANS64 P0, [R2+URZ+0x80], R3 ;  /* 0x00008003020085a7 */ /* 0x000ea400080010ff */
[----:B--2---:R-:W-:Y:S05]  /*6dc0*/  @!P0 BRA `(.L_x_32) ;  /* 0xfffffffc00f08947 */ /* 0x004fea000383ffff */
[----:B------:R-:W-:Y:S05]  /*6dd0*/  BRA `(.L_x_118) ;  /* 0xffffffac00bc7947 */ /* 0x000fea000383ffff */
.L_x_36:
[----:B----4-:R-:W-:-:S07]  /*6de0*/  MOV R0, UR5 ;  /* 0x0000000500007c02 */ /* 0x010fce0008000f00 */
.L_x_119:
[----:B-1----:R1:W2:Y:S02]  /*6df0*/  SYNCS.PHASECHK.TRANS64.TRYWAIT P0, [R0+URZ], R2 ;  /* 0x00000002000075a7 */ /* 0x0022a400080011ff */
[----:B--2---:R-:W-:Y:S05]  /*6e00*/  @!P0 NANOSLEEP.SYNCS 0x989680 ;  /* 0x009896800000895d */ /* 0x004fea0003900000 */
[----:B------:R-:W2:Y:S02]  /*6e10*/  @!P0 SYNCS.PHASECHK.TRANS64 P0, [R0+URZ], R2 ;  /* 0x00000002000085a7 */ /* 0x000ea400080010ff */
[----:B--2---:R-:W-:Y:S05]  /*6e20*/  @!P0 BRA `(.L_x_119) ;  /* 0xfffffffc00f08947 */ /* 0x004fea000383ffff */
[----:B------:R-:W-:Y:S05]  /*6e30*/  BRA `(.L_x_120) ;  /* 0xffffffb4002c7947 */ /* 0x000fea000383ffff */
.L_x_37:
[----:B----4-:R-:W-:-:S07]  /*6e40*/  MOV R0, UR5 ;  /* 0x0000000500007c02 */ /* 0x010fce0008000f00 */
.L_x_121:
[----:B-1----:R1:W2:Y:S02]  /*6e50*/  SYNCS.PHASECHK.TRANS64.TRYWAIT P0, [R0+URZ], R3 ;  /* 0x00000003000075a7 */ /* 0x0022a400080011ff */
[----:B--2---:R-:W-:Y:S05]  /*6e60*/  @!P0 NANOSLEEP.SYNCS 0x989680 ;  /* 0x009896800000895d */ /* 0x004fea0003900000 */
[----:B------:R-:W2:Y:S02]  /*6e70*/  @!P0 SYNCS.PHASECHK.TRANS64 P0, [R0+URZ], R3 ;  /* 0x00000003000085a7 */ /* 0x000ea400080010ff */
[----:B--2---:R-:W-:Y:S05]  /*6e80*/  @!P0 BRA `(.L_x_121) ;  /* 0xfffffffc00f08947 */ /* 0x004fea000383ffff */
[----:B------:R-:W-:Y:S05]  /*6e90*/  BRA `(.L_x_122) ;  /* 0xffffffb400387947 */ /* 0x000fea000383ffff */
.L_x_38:
[----:B----4-:R-:W-:-:S07]  /*6ea0*/  MOV R0, UR5 ;  /* 0x0000000500007c02 */ /* 0x010fce0008000f00 */
.L_x_123:
[----:B-1----:R1:W2:Y:S02]  /*6eb0*/  SYNCS.PHASECHK.TRANS64.TRYWAIT P0, [R0+URZ], R3 ;  /* 0x00000003000075a7 */ /* 0x0022a400080011ff */
[----:B--2---:R-:W-:Y:S05]  /*6ec0*/  @!P0 NANOSLEEP.SYNCS 0x989680 ;  /* 0x009896800000895d */ /* 0x004fea0003900000 */
[----:B------:R-:W2:Y:S02]  /*6ed0*/  @!P0 SYNCS.PHASECHK.TRANS64 P0, [R0+URZ], R3 ;  /* 0x00000003000085a7 */ /* 0x000ea400080010ff */
[----:B--2---:R-:W-:Y:S05]  /*6ee0*/  @!P0 BRA `(.L_x_123) ;  /* 0xfffffffc00f08947 */ /* 0x004fea000383ffff */
[----:B------:R-:W-:Y:S05]  /*6ef0*/  BRA `(.L_x_124) ;  /* 0xffffffb400447947 */ /* 0x000fea000383ffff */
.L_x_41:
[----:B-1----:R1:W2:Y:S02]  /*6f00*/  SYNCS.PHASECHK.TRANS64.TRYWAIT P0, [R0+URZ+0xe0], R4 ;  /* 0x0000e004000075a7 */ /* 0x0022a400080011ff */
[----:B--2---:R-:W-:Y:S05]  /*6f10*/  @!P0 NANOSLEEP.SYNCS 0x989680 ;  /* 0x009896800000895d */ /* 0x004fea0003900000 */
[----:B------:R-:W2:Y:S02]  /*6f20*/  @!P0 SYNCS.PHASECHK.TRANS64 P0, [R0+URZ+0xe0], R4 ;  /* 0x0000e004000085a7 */ /* 0x000ea400080010ff */
[----:B--2---:R-:W-:Y:S05]  /*6f30*/  @!P0 BRA `(.L_x_41) ;  /* 0xfffffffc00f08947 */ /* 0x004fea000383ffff */
[----:B------:R-:W-:Y:S05]  /*6f40*/  BRA `(.L_x_125) ;  /* 0xffffffb400a07947 */ /* 0x000fea000383ffff */
.L_x_42:
[----:B------:R-:W-:-:S07]  /*6f50*/  MOV R0, UR5 ;  /* 0x0000000500007c02 */ /* 0x000fce0008000f00 */
.L_x_126:
[----:B-1----:R1:W2:Y:S02]  /*6f60*/  SYNCS.PHASECHK.TRANS64.TRYWAIT P0, [R0+URZ+0x90], R5 ;  /* 0x00009005000075a7 */ /* 0x0022a400080011ff */
[----:B--2---:R-:W-:Y:S05]  /*6f70*/  @!P0 NANOSLEEP.SYNCS 0x989680 ;  /* 0x009896800000895d */ /* 0x004fea0003900000 */
[----:B------:R-:W2:Y:S02]  /*6f80*/  @!P0 SYNCS.PHASECHK.TRANS64 P0, [R0+URZ+0x90], R5 ;  /* 0x00009005000085a7 */ /* 0x000ea400080010ff */
[----:B--2---:R-:W-:Y:S05]  /*6f90*/  @!P0 BRA `(.L_x_126) ;  /* 0xfffffffc00f08947 */ /* 0x004fea000383ffff */
[----:B------:R-:W-:Y:S05]  /*6fa0*/  BRA `(.L_x_127) ;  /* 0xffffffb400b07947 */ /* 0x000fea000383ffff */
.L_x_43:
[----:B-1----:R1:W2:Y:S02]  /*6fb0*/  SYNCS.PHASECHK.TRANS64.TRYWAIT P1, [R0+URZ+0x80], R4 ;  /* 0x00008004000075a7 */ /* 0x0022a400080211ff */
[----:B--2---:R-:W-:Y:S05]  /*6fc0*/  @!P1 NANOSLEEP.SYNCS 0x989680 ;  /* 0x009896800000995d */ /* 0x004fea0003900000 */
[----:B------:R-:W2:Y:S02]  /*6fd0*/  @!P1 SYNCS.PHASECHK.TRANS64 P1, [R0+URZ+0x80], R4 ;  /* 0x00008004000095a7 */ /* 0x000ea400080210ff */
[----:B--2---:R-:W-:Y:S05]  /*6fe0*/  @!P1 BRA `(.L_x_43) ;  /* 0xfffffffc00f09947 */ /* 0x004fea000383ffff */
[----:B------:R-:W-:Y:S05]  /*6ff0*/  BRA `(.L_x_128) ;  /* 0xffffffb400e07947 */ /* 0x000fea000383ffff */
.L_x_46:
[----:B------:R-:W-:-:S07]  /*7000*/  MOV R0, UR5 ;  /* 0x0000000500007c02 */ /* 0x000fce0008000f00 */
.L_x_129:
[----:B-1----:R1:W2:Y:S02]  /*7010*/  SYNCS.PHASECHK.TRANS64.TRYWAIT P0, [R0+URZ+0x90], R2 ;  /* 0x00009002000075a7 */ /* 0x0022a400080011ff */
[----:B--2---:R-:W-:Y:S05]  /*7020*/  @!P0 NANOSLEEP.SYNCS 0x989680 ;  /* 0x009896800000895d */ /* 0x004fea0003900000 */
[----:B------:R-:W2:Y:S02]  /*7030*/  @!P0 SYNCS.PHASECHK.TRANS64 P0, [R0+URZ+0x90], R2 ;  /* 0x00009002000085a7 */ /* 0x000ea400080010ff */
[----:B--2---:R-:W-:Y:S05]  /*7040*/  @!P0 BRA `(.L_x_129) ;  /* 0xfffffffc00f08947 */ /* 0x004fea000383ffff */
[----:B------:R-:W-:Y:S05]  /*7050*/  BRA `(.L_x_45) ;  /* 0xffffffb800347947 */ /* 0x000fea000383ffff */
.L_x_53:
[----:B-1----:R1:W2:Y:S02]  /*7060*/  SYNCS.PHASECHK.TRANS64.TRYWAIT P1, [R0+URZ+0x80], R2 ;  /* 0x00008002000075a7 */ /* 0x0022a400080211ff */
[----:B--2---:R-:W-:Y:S05]  /*7070*/  @!P1 NANOSLEEP.SYNCS 0x989680 ;  /* 0x009896800000995d */ /* 0x004fea0003900000 */
[----:B------:R-:W2:Y:S02]  /*7080*/  @!P1 SYNCS.PHASECHK.TRANS64 P1, [R0+URZ+0x80], R2 ;  /* 0x00008002000095a7 */ /* 0x000ea400080210ff */
[----:B--2---:R-:W-:Y:S05]  /*7090*/  @!P1 BRA `(.L_x_53) ;  /* 0xfffffffc00f09947 */ /* 0x004fea000383ffff */
[----:B------:R-:W-:Y:S05]  /*70a0*/  BRA `(.L_x_130) ;  /* 0xffffffbc00947947 */ /* 0x000fea000383ffff */
.L_x_54:
[----:B------:R-:W-:-:S07]  /*70b0*/  MOV R2, UR8 ;  /* 0x0000000800027c02 */ /* 0x000fce0008000f00 */
.L_x_131:
[----:B-1----:R1:W2:Y:S02]  /*70c0*/  SYNCS.PHASECHK.TRANS64.TRYWAIT P0, [R2+URZ+0xc0], R0 ;  /* 0x0000c000020075a7 */ /* 0x0022a400080011ff */
[----:B--2---:R-:W-:Y:S05]  /*70d0*/  @!P0 NANOSLEEP.SYNCS 0x989680 ;  /* 0x009896800000895d */ /* 0x004fea0003900000 */
[----:B------:R-:W2:Y:S02]  /*70e0*/  @!P0 SYNCS.PHASECHK.TRANS64 P0, [R2+URZ+0xc0], R0 ;  /* 0x0000c000020085a7 */ /* 0x000ea400080010ff */
[----:B--2---:R-:W-:Y:S05]  /*70f0*/  @!P0 BRA `(.L_x_131) ;  /* 0xfffffffc00f08947 */ /* 0x004fea000383ffff */
[----:B------:R-:W-:Y:S05]  /*7100*/  BRA `(.L_x_132) ;  /* 0xffffffbc00e47947 */ /* 0x000fea000383ffff */
.L_x_57:
[----:B------:R-:W-:Y:S07]  /*7110*/  MOV R0, UR7 ;  /* 0x0000000700007c02 */ /* 0x000fee0008000f00 */
.L_x_133:
[----:B-1----:R1:W2:Y:S02]  /*7120*/  SYNCS.PHASECHK.TRANS64.TRYWAIT P0, [R0+URZ], R2 ;  /* 0x00000002000075a7 */ /* 0x0022a400080011ff */
[----:B--2---:R-:W-:Y:S05]  /*7130*/  @!P0 NANOSLEEP.SYNCS 0x989680 ;  /* 0x009896800000895d */ /* 0x004fea0003900000 */
[----:B------:R-:W2:Y:S02]  /*7140*/  @!P0 SYNCS.PHASECHK.TRANS64 P0, [R0+URZ], R2 ;  /* 0x00000002000085a7 */ /* 0x000ea400080010ff */
[----:B--2---:R-:W-:Y:S05]  /*7150*/  @!P0 BRA `(.L_x_133) ;  /* 0xfffffffc00f08947 */ /* 0x004fea000383ffff */
[----:B------:R-:W-:Y:S05]  /*7160*/  BRA `(.L_x_56) ;  /* 0xffffffc000007947 */ /* 0x000fea000383ffff */
.L_x_60:
[----:B------:R-:W-:-:S07]  /*7170*/  MOV R0, UR5 ;  /* 0x0000000500007c02 */ /* 0x000fce0008000f00 */
.L_x_134:
[----:B--2---:R2:W3:Y:S02]  /*7180*/  SYNCS.PHASECHK.TRANS64.TRYWAIT P0, [R0+URZ], R2 ;  /* 0x00000002000075a7 */ /* 0x0044e400080011ff */
[----:B---3--:R-:W-:Y:S05]  /*7190*/  @!P0 NANOSLEEP.SYNCS 0x989680 ;  /* 0x009896800000895d */ /* 0x008fea0003900000 */
[----:B------:R-:W3:Y:S02]  /*71a0*/  @!P0 SYNCS.PHASECHK.TRANS64 P0, [R0+URZ], R2 ;  /* 0x00000002000085a7 */ /* 0x000ee400080010ff */
[----:B---3--:R-:W-:Y:S05]  /*71b0*/  @!P0 BRA `(.L_x_134) ;  /* 0xfffffffc00f08947 */ /* 0x008fea000383ffff */
[----:B------:R-:W-:Y:S05]  /*71c0*/  BRA `(.L_x_135) ;  /* 0xffffffc000b47947 */ /* 0x000fea000383ffff */
.L_x_61:
[----:B------:R-:W-:-:S07]  /*71d0*/  MOV R0, UR5 ;  /* 0x0000000500007c02 */ /* 0x000fce0008000f00 */
.L_x_136:
[----:B-1----:R1:W2:Y:S02]  /*71e0*/  SYNCS.PHASECHK.TRANS64.TRYWAIT P0, [R0+URZ], R3 ;  /* 0x00000003000075a7 */ /* 0x0022a400080011ff */
[----:B--2---:R-:W-:Y:S05]  /*71f0*/  @!P0 NANOSLEEP.SYNCS 0x989680 ;  /* 0x009896800000895d */ /* 0x004fea0003900000 */
[----:B------:R-:W2:Y:S02]  /*7200*/  @!P0 SYNCS.PHASECHK.TRANS64 P0, [R0+URZ], R3 ;  /* 0x00000003000085a7 */ /* 0x000ea400080010ff */
[----:B--2---:R-:W-:Y:S05]  /*7210*/  @!P0 BRA `(.L_x_136) ;  /* 0xfffffffc00f08947 */ /* 0x004fea000383ffff */
[----:B------:R-:W-:Y:S05]  /*7220*/  BRA `(.L_x_137) ;  /* 0xffffffc000c07947 */ /* 0x000fea000383ffff */
.L_x_62:
[----:B------:R-:W-:-:S07]  /*7230*/  MOV R0, UR5 ;  /* 0x0000000500007c02 */ /* 0x000fce0008000f00 */
.L_x_138:
[----:B-1----:R1:W2:Y:S02]  /*7240*/  SYNCS.PHASECHK.TRANS64.TRYWAIT P0, [R0+URZ], R3 ;  /* 0x00000003000075a7 */ /* 0x0022a400080011ff */
[----:B--2---:R-:W-:Y:S05]  /*7250*/  @!P0 NANOSLEEP.SYNCS 0x989680 ;  /* 0x009896800000895d */ /* 0x004fea0003900000 */
[----:B------:R-:W2:Y:S02]  /*7260*/  @!P0 SYNCS.PHASECHK.TRANS64 P0, [R0+URZ], R3 ;  /* 0x00000003000085a7 */ /* 0x000ea400080010ff */
[----:B--2---:R-:W-:Y:S05]  /*7270*/  @!P0 BRA `(.L_x_138) ;  /* 0xfffffffc00f08947 */ /* 0x004fea000383ffff */
[----:B------:R-:W-:Y:S05]  /*7280*/  BRA `(.L_x_139) ;  /* 0xffffffc000cc7947 */ /* 0x000fea000383ffff */
.L_x_63:
[----:B-1----:R-:W-:-:S07]  /*7290*/  MOV R0, UR7 ;  /* 0x0000000700007c02 */ /* 0x002fce0008000f00 */
.L_x_140:
[----:B-1----:R1:W2:Y:S02]  /*72a0*/  SYNCS.PHASECHK.TRANS64.TRYWAIT P0, [R0+URZ], R2 ;  /* 0x00000002000075a7 */ /* 0x0022a400080011ff */
[----:B--2---:R-:W-:Y:S05]  /*72b0*/  @!P0 NANOSLEEP.SYNCS 0x989680 ;  /* 0x009896800000895d */ /* 0x004fea0003900000 */
[----:B------:R-:W2:Y:S02]  /*72c0*/  @!P0 SYNCS.PHASECHK.TRANS64 P0, [R0+URZ], R2 ;  /* 0x00000002000085a7 */ /* 0x000ea400080010ff */
[----:B--2---:R-:W-:Y:S05]  /*72d0*/  @!P0 BRA `(.L_x_140) ;  /* 0xfffffffc00f08947 */ /* 0x004fea000383ffff */
[----:B------:R-:W-:Y:S05]  /*72e0*/  BRA `(.L_x_141) ;  /* 0xffffffc000d87947 */ /* 0x000fea000383ffff */
.L_x_68:
[----:B--2---:R2:W3:Y:S02]  /*72f0*/  SYNCS.PHASECHK.TRANS64.TRYWAIT P0, [R0+URZ+0x80], R2 ;  /* 0x00008002000075a7 */ /* 0x0044e400080011ff */
[----:B---3--:R-:W-:Y:S05]  /*7300*/  @!P0 NANOSLEEP.SYNCS 0x989680 ;  /* 0x009896800000895d */ /* 0x008fea0003900000 */
[----:B------:R-:W3:Y:S02]  /*7310*/  @!P0 SYNCS.PHASECHK.TRANS64 P0, [R0+URZ+0x80], R2 ;  /* 0x00008002000085a7 */ /* 0x000ee400080010ff */
[----:B---3--:R-:W-:Y:S05]  /*7320*/  @!P0 BRA `(.L_x_68) ;  /* 0xfffffffc00f08947 */ /* 0x008fea000383ffff */
[----:B------:R-:W-:Y:S05]  /*7330*/  BRA `(.L_x_142) ;  /* 0xffffffc400d07947 */ /* 0x000fea000383ffff */
.L_x_71:
[----:B------:R-:W-:Y:S07]  /*7340*/  MOV R0, UR7 ;  /* 0x0000000700007c02 */ /* 0x000fee0008000f00 */
.L_x_143:
[----:B--2---:R2:W3:Y:S02]  /*7350*/  SYNCS.PHASECHK.TRANS64.TRYWAIT P0, [R0+URZ+0x78], R2 ;  /* 0x00007802000075a7 */ /* 0x0044e400080011ff */
[----:B---3--:R-:W-:Y:S05]  /*7360*/  @!P0 NANOSLEEP.SYNCS 0x989680 ;  /* 0x009896800000895d */ /* 0x008fea0003900000 */
[----:B------:R-:W3:Y:S02]  /*7370*/  @!P0 SYNCS.PHASECHK.TRANS64 P0, [R0+URZ+0x78], R2 ;  /* 0x00007802000085a7 */ /* 0x000ee400080010ff */
[----:B---3--:R-:W-:Y:S05]  /*7380*/  @!P0 BRA `(.L_x_143) ;  /* 0xfffffffc00f08947 */ /* 0x008fea000383ffff */
[----:B------:R-:W-:Y:S05]  /*7390*/  BRA `(.L_x_70) ;  /* 0xffffffc800b07947 */ /* 0x000fea000383ffff */
.L_x_74:
[----:B------:R-:W-:Y:S07]  /*73a0*/  MOV R0, UR15 ;  /* 0x0000000f00007c02 */ /* 0x000fee0008000f00 */
.L_x_144:
[----:B-1----:R1:W2:Y:S02]  /*73b0*/  SYNCS.PHASECHK.TRANS64.TRYWAIT P0, [R0+URZ+0x58], R9 ;  /* 0x00005809000075a7 */ /* 0x0022a400080011ff */
[----:B--2---:R-:W-:Y:S05]  /*73c0*/  @!P0 NANOSLEEP.SYNCS 0x989680 ;  /* 0x009896800000895d */ /* 0x004fea0003900000 */
[----:B------:R-:W2:Y:S02]  /*73d0*/  @!P0 SYNCS.PHASECHK.TRANS64 P0, [R0+URZ+0x58], R9 ;  /* 0x00005809000085a7 */ /* 0x000ea400080010ff */
[----:B--2---:R-:W-:Y:S05]  /*73e0*/  @!P0 BRA `(.L_x_144) ;  /* 0xfffffffc00f08947 */ /* 0x004fea000383ffff */
[----:B------:R-:W-:Y:S05]  /*73f0*/  BRA `(.L_x_145) ;  /* 0xffffffcc00287947 */ /* 0x000fea000383ffff */
.L_x_75:
[----:B------:R-:W-:Y:S07]  /*7400*/  MOV R0, UR13 ;  /* 0x0000000d00007c02 */ /* 0x000fee0008000f00 */
.L_x_146:
[----:B-1----:R1:W2:Y:S02]  /*7410*/  SYNCS.PHASECHK.TRANS64.TRYWAIT P0, [R0+URZ+0x58], R20 ;  /* 0x00005814000075a7 */ /* 0x0022a400080011ff */
[----:B--2---:R-:W-:Y:S05]  /*7420*/  @!P0 NANOSLEEP.SYNCS 0x989680 ;  /* 0x009896800000895d */ /* 0x004fea0003900000 */
[----:B------:R-:W2:Y:S02]  /*7430*/  @!P0 SYNCS.PHASECHK.TRANS64 P0, [R0+URZ+0x58], R20 ;  /* 0x00005814000085a7 */ /* 0x000ea400080010ff */
[----:B--2---:R-:W-:Y:S05]  /*7440*/  @!P0 BRA `(.L_x_146) ;  /* 0xfffffffc00f08947 */ /* 0x004fea000383ffff */
[----:B------:R-:W-:Y:S05]  /*7450*/  BRA `(.L_x_147) ;  /* 0xffffffcc00c87947 */ /* 0x000fea000383ffff */
.L_x_77:
[----:B------:R-:W-:-:S07]  /*7460*/  MOV R0, UR4 ;  /* 0x0000000400007c02 */ /* 0x000fce0008000f00 */
.L_x_148:
[----:B-1----:R1:W3:Y:S02]  /*7470*/  SYNCS.PHASECHK.TRANS64.TRYWAIT P0, [R0+URZ], R2 ;  /* 0x00000002000075a7 */ /* 0x0022e400080011ff */
[----:B---3--:R-:W-:Y:S05]  /*7480*/  @!P0 NANOSLEEP.SYNCS 0x989680 ;  /* 0x009896800000895d */ /* 0x008fea0003900000 */
[----:B------:R-:W3:Y:S02]  /*7490*/  @!P0 SYNCS.PHASECHK.TRANS64 P0, [R0+URZ], R2 ;  /* 0x00000002000085a7 */ /* 0x000ee400080010ff */
[----:B---3--:R-:W-:Y:S05]  /*74a0*/  @!P0 BRA `(.L_x_148) ;  /* 0xfffffffc00f08947 */ /* 0x008fea000383ffff */
[----:B------:R-:W-:Y:S05]  /*74b0*/  BRA `(.L_x_149) ;  /* 0xffffffd000547947 */ /* 0x000fea000383ffff */
.L_x_78:
[----:B------:R-:W-:-:S07]  /*74c0*/  MOV R0, UR4 ;  /* 0x0000000400007c02 */ /* 0x000fce0008000f00 */
.L_x_150:
[----:B-1----:R1:W3:Y:S02]  /*74d0*/  SYNCS.PHASECHK.TRANS64.TRYWAIT P0, [R0+URZ], R2 ;  /* 0x00000002000075a7 */ /* 0x0022e400080011ff */
[----:B---3--:R-:W-:Y:S05]  /*74e0*/  @!P0 NANOSLEEP.SYNCS 0x989680 ;  /* 0x009896800000895d */ /* 0x008fea0003900000 */
[----:B------:R-:W3:Y:S02]  /*74f0*/  @!P0 SYNCS.PHASECHK.TRANS64 P0, [R0+URZ], R2 ;  /* 0x00000002000085a7 */ /* 0x000ee400080010ff */
[----:B---3--:R-:W-:Y:S05]  /*7500*/  @!P0 BRA `(.L_x_150) ;  /* 0xfffffffc00f08947 */ /* 0x008fea000383ffff */
[----:B------:R-:W-:Y:S05]  /*7510*/  BRA `(.L_x_151) ;  /* 0xffffffd000607947 */ /* 0x000fea000383ffff */
.L_x_80:
[----:B--2---:R2:W4:Y:S02]  /*7520*/  SYNCS.PHASECHK.TRANS64.TRYWAIT P0, [R0+URZ+0x80], R2 ;  /* 0x00008002000075a7 */ /* 0x00452400080011ff */
[----:B----4-:R-:W-:Y:S05]  /*7530*/  @!P0 NANOSLEEP.SYNCS 0x989680 ;  /* 0x009896800000895d */ /* 0x010fea0003900000 */
[----:B------:R-:W4:Y:S02]  /*7540*/  @!P0 SYNCS.PHASECHK.TRANS64 P0, [R0+URZ+0x80], R2 ;  /* 0x00008002000085a7 */ /* 0x000f2400080010ff */
[----:B----4-:R-:W-:Y:S05]  /*7550*/  @!P0 BRA `(.L_x_80) ;  /* 0xfffffffc00f08947 */ /* 0x010fea000383ffff */
[----:B------:R-:W-:Y:S05]  /*7560*/  BRA `(.L_x_152) ;  /* 0xffffffd400507947 */ /* 0x000fea000383ffff */
.L_x_90:
[----:B-1----:R1:W3:Y:S02]  /*7570*/  SYNCS.PHASECHK.TRANS64.TRYWAIT P1, [R2+URZ+0x40], R4 ;  /* 0x00004004020075a7 */ /* 0x0022e400080211ff */
[----:B---3--:R-:W-:Y:S05]  /*7580*/  @!P1 NANOSLEEP.SYNCS 0x989680 ;  /* 0x009896800000995d */ /* 0x008fea0003900000 */
[----:B------:R-:W3:Y:S02]  /*7590*/  @!P1 SYNCS.PHASECHK.TRANS64 P1, [R2+URZ+0x40], R4 ;  /* 0x00004004020095a7 */ /* 0x000ee400080210ff */
[----:B---3--:R-:W-:Y:S05]  /*75a0*/  @!P1 BRA `(.L_x_90) ;  /* 0xfffffffc00f09947 */ /* 0x008fea000383ffff */
[----:B------:R-:W-:Y:S05]  /*75b0*/  BRA `(.L_x_89) ;  /* 0xffffffe000507947 */ /* 0x000fea000383ffff */
.L_x_92:
[----:B-1----:R1:W2:Y:S02]  /*75c0*/  SYNCS.PHASECHK.TRANS64.TRYWAIT P0, [R44+URZ+0xa0], R3 ;  /* 0x0000a0032c0075a7 */ /* 0x0022a400080011ff */
[----:B--2---:R-:W-:Y:S05]  /*75d0*/  @!P0 NANOSLEEP.SYNCS 0x989680 ;  /* 0x009896800000895d */ /* 0x004fea0003900000 */
[----:B------:R-:W2:Y:S02]  /*75e0*/  @!P0 SYNCS.PHASECHK.TRANS64 P0, [R44+URZ+0xa0], R3 ;  /* 0x0000a0032c0085a7 */ /* 0x000ea400080010ff */
[----:B--2---:R-:W-:Y:S05]  /*75f0*/  @!P0 BRA `(.L_x_92) ;  /* 0xfffffffc00f08947 */ /* 0x004fea000383ffff */
[----:B------:R-:W-:Y:S05]  /*7600*/  BRA `(.L_x_91) ;  /* 0xffffffe000a07947 */ /* 0x000fea000383ffff */
.L_x_103:
[----:B-1----:R1:W2:Y:S02]  /*7610*/  SYNCS.PHASECHK.TRANS64.TRYWAIT P0, [R2+URZ+0x40], R45 ;  /* 0x0000402d020075a7 */ /* 0x0022a400080011ff */
[----:B--2---:R-:W-:Y:S05]  /*7620*/  @!P0 NANOSLEEP.SYNCS 0x989680 ;  /* 0x009896800000895d */ /* 0x004fea0003900000 */
[----:B------:R-:W2:Y:S02]  /*7630*/  @!P0 SYNCS.PHASECHK.TRANS64 P0, [R2+URZ+0x40], R45 ;  /* 0x0000402d020085a7 */ /* 0x000ea400080010ff */
[----:B--2---:R-:W-:Y:S05]  /*7640*/  @!P0 BRA `(.L_x_103) ;  /* 0xfffffffc00f08947 */ /* 0x004fea000383ffff */
[----:B------:R-:W-:Y:S05]  /*7650*/  BRA `(.L_x_102) ;  /* 0xffffffe800b07947 */ /* 0x000fea000383ffff */
        .weak           $__internal_0_$__cuda_sm10x_tcgen05_guardrail_trap_col_being_dealloced_not_returned_by_alloc
        .type           $__internal_0_$__cuda_sm10x_tcgen05_guardrail_trap_col_being_dealloced_not_returned_by_alloc,@function
        .size           $__internal_0_$__cuda_sm10x_tcgen05_guardrail_trap_col_being_dealloced_not_returned_by_alloc,($__internal_1_$__cuda_sm10x_tcgen05_guardrail_trap_phase_invalid_during_alloc - $__internal_0_$__cuda_sm10x_tcgen05_guardrail_trap_col_being_dealloced_not_returned_by_alloc)
$__internal_0_$__cuda_sm10x_tcgen05_guardrail_trap_col_being_dealloced_not_returned_by_alloc:
[----:B------:R-:W-:Y:S05]  /*7660*/  BPT.TRAP 0x1 ;  /* 0x000000040000795c */ /* 0x000fea0000300000 */
[----:B------:R-:W-:-:S04]  /*7670*/  HFMA2 R3, -RZ, RZ, 0, 0 ;  /* 0x00000000ff037431 */ /* 0x000fc800000001ff */
[----:B------:R-:W-:Y:S05]  /*7680*/  RET.REL.NODEC R2 `(_ZN7cutlass13device_kernelINS_4gemm6kernel13GemmUniversalIN4cute5tupleIJiiiiEEENS1_10collective13CollectiveMmaINS1_35MainloopSm100TmaUmmaWarpSpecializedILi4ELi2ELi4ENS5_IJNS4_1CILi1EEESB_SB_EEEEENS5_IJNSA_ILi64EEESE_NSA_ILi32EEEEEENS_6half_tENS5_IJlSB_lEEESH_SI_NS4_8TiledMMAINS4_8MMA_AtomIJNS4_20SM100_MMA_F16BF16_SSISH_SH_fLi64ELi64ELNS4_4UMMA5MajorE0ELSN_0ELNSM_7ScaleInE0ELSO_0EEEEEENS4_6LayoutISC_NS5_IJNSA_ILi0EEESS_SS_EEEEENS5_IJNS4_10UnderscoreESV_SV_EEEEENS4_13SM90_TMA_LOADENS4_14ComposedLayoutINS4_7SwizzleILi2ELi4ELi3EEENS4_18smem_ptr_flag_bitsILi16EEENSR_INS5_IJNSA_ILi8EEESF_EEENS5_IJSF_SB_EEEEEEEvNS4_8identityESY_S18_vS19_EENS_8epilogue10collective18CollectiveEpilogueINS1B_23Sm100TmaWarpSpecializedILi3ELi2ELi16ELb1ELb0EEEJSG_NS5_IJNSR_ISE_SB_EENSR_ISF_SB_EEEEESH_SI_SH_SI_NS1B_6fusion15FusionCallbacksIS1F_NS1J_17LinearCombinationISH_fSH_fLNS_15FloatRoundStyleE2EEESG_S1I_JEEENS4_5SM1004TMEM4LOAD26SM100_TMEM_LOAD_16dp256b4xESY_S18_NS4_17SM75_U32x4_LDSM_NENS4_14SM90_TMA_STOREES18_NS4_17SM90_U32x4_STSM_NENS4_39AutoVectorizingCopyWithAssumedAlignmentILi128EEEEEEvvEEEEvNT_6ParamsE) ;  /* 0xffffff88025c7950 */ /* 0x000fea0003c3ffff */
        .weak           $__internal_1_$__cuda_sm10x_tcgen05_guardrail_trap_phase_invalid_during_alloc
        .type           $__internal_1_$__cuda_sm10x_tcgen05_guardrail_trap_phase_invalid_during_alloc,@function
        .size           $__internal_1_$__cuda_sm10x_tcgen05_guardrail_trap_phase_invalid_during_alloc,($__internal_2_$__cuda_sm10x_tcgen05_guardrail_trap_unallocated_columns_being_dealloced - $__internal_1_$__cuda_sm10x_tcgen05_guardrail_trap_phase_invalid_during_alloc)
$__internal_1_$__cuda_sm10x_tcgen05_guardrail_trap_phase_invalid_during_alloc:
[----:B------:R-:W-:Y:S05]  /*7690*/  BPT.TRAP 0x1 ;  /* 0x000000040000795c */ /* 0x000fea0000300000 */
[----:B------:R-:W-:-:S04]  /*76a0*/  MOV R3, 0x0 ;  /* 0x0000000000037802 */ /* 0x000fc80000000f00 */
[----:B------:R-:W-:Y:S05]  /*76b0*/  RET.REL.NODEC R2 `(_ZN7cutlass13device_kernelINS_4gemm6kernel13GemmUniversalIN4cute5tupleIJiiiiEEENS1_10collective13CollectiveMmaINS1_35MainloopSm100TmaUmmaWarpSpecializedILi4ELi2ELi4ENS5_IJNS4_1CILi1EEESB_SB_EEEEENS5_IJNSA_ILi64EEESE_NSA_ILi32EEEEEENS_6half_tENS5_IJlSB_lEEESH_SI_NS4_8TiledMMAINS4_8MMA_AtomIJNS4_20SM100_MMA_F16BF16_SSISH_SH_fLi64ELi64ELNS4_4UMMA5MajorE0ELSN_0ELNSM_7ScaleInE0ELSO_0EEEEEENS4_6LayoutISC_NS5_IJNSA_ILi0EEESS_SS_EEEEENS5_IJNS4_10UnderscoreESV_SV_EEEEENS4_13SM90_TMA_LOADENS4_14ComposedLayoutINS4_7SwizzleILi2ELi4ELi3EEENS4_18smem_ptr_flag_bitsILi16EEENSR_INS5_IJNSA_ILi8EEESF_EEENS5_IJSF_SB_EEEEEEEvNS4_8identityESY_S18_vS19_EENS_8epilogue10collective18CollectiveEpilogueINS1B_23Sm100TmaWarpSpecializedILi3ELi2ELi16ELb1ELb0EEEJSG_NS5_IJNSR_ISE_SB_EENSR_ISF_SB_EEEEESH_SI_SH_SI_NS1B_6fusion15FusionCallbacksIS1F_NS1J_17LinearCombinationISH_fSH_fLNS_15FloatRoundStyleE2EEESG_S1I_JEEENS4_5SM1004TMEM4LOAD26SM100_TMEM_LOAD_16dp256b4xESY_S18_NS4_17SM75_U32x4_LDSM_NENS4_14SM90_TMA_STOREES18_NS4_17SM90_U32x4_STSM_NENS4_39AutoVectorizingCopyWithAssumedAlignmentILi128EEEEEEvvEEEEvNT_6ParamsE) ;  /* 0xffffff8802507950 */ /* 0x000fea0003c3ffff */
        .weak           $__internal_2_$__cuda_sm10x_tcgen05_guardrail_trap_unallocated_columns_being_dealloced
        .type           $__internal_2_$__cuda_sm10x_tcgen05_guardrail_trap_unallocated_columns_being_dealloced,@function
        .size           $__internal_2_$__cuda_sm10x_tcgen05_guardrail_trap_unallocated_columns_being_dealloced,(.L_x_154 - $__internal_2_$__cuda_sm10x_tcgen05_guardrail_trap_unallocated_columns_being_dealloced)
$__internal_2_$__cuda_sm10x_tcgen05_guardrail_trap_unallocated_columns_being_dealloced:
[----:B------:R-:W-:Y:S05]  /*76c0*/  BPT.TRAP 0x1 ;  /* 0x000000040000795c */ /* 0x000fea0000300000 */
[----:B------:R-:W-:-:S04]  /*76d0*/  HFMA2 R3, -RZ, RZ, 0, 0 ;  /* 0x00000000ff037431 */ /* 0x000fc800000001ff */
[----:B------:R-:W-:Y:S05]  /*76e0*/  RET.REL.NODEC R2 `(_ZN7cutlass13device_kernelINS_4gemm6kernel13GemmUniversalIN4cute5tupleIJiiiiEEENS1_10collective13CollectiveMmaINS1_35MainloopSm100TmaUmmaWarpSpecializedILi4ELi2ELi4ENS5_IJNS4_1CILi1EEESB_SB_EEEEENS5_IJNSA_ILi64EEESE_NSA_ILi32EEEEEENS_6half_tENS5_IJlSB_lEEESH_SI_NS4_8TiledMMAINS4_8MMA_AtomIJNS4_20SM100_MMA_F16BF16_SSISH_SH_fLi64ELi64ELNS4_4UMMA5MajorE0ELSN_0ELNSM_7ScaleInE0ELSO_0EEEEEENS4_6LayoutISC_NS5_IJNSA_ILi0EEESS_SS_EEEEENS5_IJNS4_10UnderscoreESV_SV_EEEEENS4_13SM90_TMA_LOADENS4_14ComposedLayoutINS4_7SwizzleILi2ELi4ELi3EEENS4_18smem_ptr_flag_bitsILi16EEENSR_INS5_IJNSA_ILi8EEESF_EEENS5_IJSF_SB_EEEEEEEvNS4_8identityESY_S18_vS19_EENS_8epilogue10collective18CollectiveEpilogueINS1B_23Sm100TmaWarpSpecializedILi3ELi2ELi16ELb1ELb0EEEJSG_NS5_IJNSR_ISE_SB_EENSR_ISF_SB_EEEEESH_SI_SH_SI_NS1B_6fusion15FusionCallbacksIS1F_NS1J_17LinearCombinationISH_fSH_fLNS_15FloatRoundStyleE2EEESG_S1I_JEEENS4_5SM1004TMEM4LOAD26SM100_TMEM_LOAD_16dp256b4xESY_S18_NS4_17SM75_U32x4_LDSM_NENS4_14SM90_TMA_STOREES18_NS4_17SM90_U32x4_STSM_NENS4_39AutoVectorizingCopyWithAssumedAlignmentILi128EEEEEEvvEEEEvNT_6ParamsE) ;  /* 0xffffff8802447950 */ /* 0x000fea0003c3ffff */
.L_x_153:
[----:B------:R-:W-:-:S00]  /*76f0*/  BRA `(.L_x_153) ;  /* 0xfffffffc00fc7947 */ /* 0x000fc0000383ffff */
[----:B------:R-:W-:-:S00]  /*7700*/  NOP ;  /* 0x0000000000007918 */ /* 0x000fc00000000000 */
[----:B------:R-:W-:-:S00]  /*7710*/  NOP ;  /* 0x0000000000007918 */ /* 0x000fc00000000000 */
[----:B------:R-:W-:-:S00]  /*7720*/  NOP ;  /* 0x0000000000007918 */ /* 0x000fc00000000000 */
[----:B------:R-:W-:-:S00]  /*7730*/  NOP ;  /* 0x0000000000007918 */ /* 0x000fc00000000000 */
[----:B------:R-:W-:-:S00]  /*7740*/  NOP ;  /* 0x0000000000007918 */ /* 0x000fc00000000000 */
[----:B------:R-:W-:-:S00]  /*7750*/  NOP ;  /* 0x0000000000007918 */ /* 0x000fc00000000000 */
[----:B------:R-:W-:-:S00]  /*7760*/  NOP ;  /* 0x0000000000007918 */ /* 0x000fc00000000000 */
[----:B------:R-:W-:-:S00]  /*7770*/  NOP ;  /* 0x0000000000007918 */ /* 0x000fc00000000000 */
.L_x_154:


//--------------------- .nv.global.init           --------------------------
	.section	.nv.global.init,"aw",@progbits
.nv.global.init:
	.type		$str$27,@object
	.size		$str$27,($str$28 - $str$27)
$str$27:
        /*0000*/ 	.byte	0x28, 0x61, 0x64, 0x64, 0x72, 0x65, 0x73, 0x73, 0x20, 0x26, 0x20, 0x6d, 0x61, 0x73, 0x6b, 0x29
        /*0010*/ 	.byte	0x20, 0x3d, 0x3d, 0x20, 0x30, 0x00
	.type		$str$28,@object
	.size		$str$28,($str$26 - $str$28)
$str$28:
        /*0016*/ 	.byte	0x2f, 0x74, 0x6d, 0x70, 0x2f, 0x63, 0x75, 0x74, 0x6c, 0x61, 0x73, 0x73, 0x5f, 0x73, 0x77, 0x65
        /*0026*/ 	.byte	0x65, 0x70, 0x5f, 0x73, 0x72, 0x63, 0x2f, 0x69, 0x6e, 0x63, 0x6c, 0x75, 0x64, 0x65, 0x2f, 0x63
        /*0036*/ 	.byte	0x75, 0x74, 0x65, 0x2f, 0x70, 0x6f, 0x69, 0x6e, 0x74, 0x65, 0x72, 0x5f, 0x66, 0x6c, 0x61, 0x67
        /*0046*/ 	.byte	0x67, 0x65, 0x64, 0x2e, 0x68, 0x70, 0x70, 0x00
	.type		$str$26,@object
	.size		$str$26,($str$25 - $str$26)
$str$26:
        /*004e*/ 	.byte	0x2f, 0x74, 0x6d, 0x70, 0x2f, 0x63, 0x75, 0x74, 0x6c, 0x61, 0x73, 0x73, 0x5f, 0x73, 0x77, 0x65
        /*005e*/ 	.byte	0x65, 0x70, 0x5f, 0x73, 0x72, 0x63, 0x2f, 0x69, 0x6e, 0x63, 0x6c, 0x75, 0x64, 0x65, 0x2f, 0x63
        /*006e*/ 	.byte	0x75, 0x74, 0x65, 0x2f, 0x61, 0x74, 0x6f, 0x6d, 0x2f, 0x63, 0x6f, 0x70, 0x79, 0x5f, 0x74, 0x72
        /*007e*/ 	.byte	0x61, 0x69, 0x74, 0x73, 0x5f, 0x73, 0x6d, 0x31, 0x30, 0x30, 0x2e, 0x68, 0x70, 0x70, 0x00
	.type		$str$25,@object
	.size		$str$25,(__unnamed_1 - $str$25)
$str$25:
        /*008d*/ 	.byte	0x28, 0x28, 0x75, 0x69, 0x6e, 0x74, 0x33, 0x32, 0x5f, 0x74, 0x28, 0x74, 0x68, 0x72, 0x65, 0x61
        /*009d*/ 	.byte	0x64, 0x49, 0x64, 0x78, 0x2e, 0x78, 0x29, 0x20, 0x2f, 0x20, 0x33, 0x32, 0x29, 0x20, 0x25, 0x20
        /*00ad*/ 	.byte	0x34, 0x29, 0x20, 0x3d, 0x3d, 0x20, 0x28, 0x28, 0x28, 0x74, 0x6d, 0x65, 0x6d, 0x5f, 0x61, 0x64
        /*00bd*/ 	.byte	0x64, 0x72, 0x20, 0x3e, 0x3e, 0x20, 0x31, 0x36, 0x29, 0x20, 0x2f, 0x20, 0x33, 0x32, 0x29, 0x20
        /*00cd*/ 	.byte	0x25, 0x20, 0x34, 0x29, 0x00
	.type		__unnamed_1,@object
	.size		__unnamed_1,(__unnamed_2 - __unnamed_1)
__unnamed_1:
        /*00d2*/ 	.byte	0x61, 0x75, 0x74, 0x6f, 0x20, 0x63, 0x75, 0x74, 0x65, 0x3a, 0x3a, 0x61, 0x73, 0x5f, 0x70, 0x6f
        /* <DEDUP_REMOVED lines=24> */
        /*0262*/ 	.byte	0x3e, 0x3e, 0x3e, 0x5d, 0x00
	.type		__unnamed_2,@object
	.size		__unnamed_2,(.L_2 - __unnamed_2)
__unnamed_2:
        /* <DEDUP_REMOVED lines=46> */
.L_2:


//--------------------- .nv.shared._ZN7cutlass13device_kernelINS_4gemm6kernel13GemmUniversalIN4cute5tupleIJiiiiEEENS1_10collective13CollectiveMmaINS1_35MainloopSm100TmaUmmaWarpSpecializedILi4ELi2ELi4ENS5_IJNS4_1CILi1EEESB_SB_EEEEENS5_IJNSA_ILi64EEESE_NSA_ILi32EEEEEENS_6half_tENS5_IJlSB_lEEESH_SI_NS4_8TiledMMAINS4_8MMA_AtomIJNS4_20SM100_MMA_F16BF16_SSISH_SH_fLi64ELi64ELNS4_4UMMA5MajorE0ELSN_0ELNSM_7ScaleInE0ELSO_0EEEEEENS4_6LayoutISC_NS5_IJNSA_ILi0EEESS_SS_EEEEENS5_IJNS4_10UnderscoreESV_SV_EEEEENS4_13SM90_TMA_LOADENS4_14ComposedLayoutINS4_7SwizzleILi2ELi4ELi3EEENS4_18smem_ptr_flag_bitsILi16EEENSR_INS5_IJNSA_ILi8EEESF_EEENS5_IJSF_SB_EEEEEEEvNS4_8identityESY_S18_vS19_EENS_8epilogue10collective18CollectiveEpilogueINS1B_23Sm100TmaWarpSpecializedILi3ELi2ELi16ELb1ELb0EEEJSG_NS5_IJNSR_ISE_SB_EENSR_ISF_SB_EEEEESH_SI_SH_SI_NS1B_6fusion15FusionCallbacksIS1F_NS1J_17LinearCombinationISH_fSH_fLNS_15FloatRoundStyleE2EEESG_S1I_JEEENS4_5SM1004TMEM4LOAD26SM100_TMEM_LOAD_16dp256b4xESY_S18_NS4_17SM75_U32x4_LDSM_NENS4_14SM90_TMA_STOREES18_NS4_17SM90_U32x4_STSM_NENS4_39AutoVectorizingCopyWithAssumedAlignmentILi128EEEEEEvvEEEEvNT_6ParamsE --------------------------
	.section	.nv.shared._ZN7cutlass13device_kernelINS_4gemm6kernel13GemmUniversalIN4cute5tupleIJiiiiEEENS1_10collective13CollectiveMmaINS1_35MainloopSm100TmaUmmaWarpSpecializedILi4ELi2ELi4ENS5_IJNS4_1CILi1EEESB_SB_EEEEENS5_IJNSA_ILi64EEESE_NSA_ILi32EEEEEENS_6half_tENS5_IJlSB_lEEESH_SI_NS4_8TiledMMAINS4_8MMA_AtomIJNS4_20SM100_MMA_F16BF16_SSISH_SH_fLi64ELi64ELNS4_4UMMA5MajorE0ELSN_0ELNSM_7ScaleInE0ELSO_0EEEEEENS4_6LayoutISC_NS5_IJNSA_ILi0EEESS_SS_EEEEENS5_IJNS4_10UnderscoreESV_SV_EEEEENS4_13SM90_TMA_LOADENS4_14ComposedLayoutINS4_7SwizzleILi2ELi4ELi3EEENS4_18smem_ptr_flag_bitsILi16EEENSR_INS5_IJNSA_ILi8EEESF_EEENS5_IJSF_SB_EEEEEEEvNS4_8identityESY_S18_vS19_EENS_8epilogue10collective18CollectiveEpilogueINS1B_23Sm100TmaWarpSpecializedILi3ELi2ELi16ELb1ELb0EEEJSG_NS5_IJNSR_ISE_SB_EENSR_ISF_SB_EEEEESH_SI_SH_SI_NS1B_6fusion15FusionCallbacksIS1F_NS1J_17LinearCombinationISH_fSH_fLNS_15FloatRoundStyleE2EEESG_S1I_JEEENS4_5SM1004TMEM4LOAD26SM100_TMEM_LOAD_16dp256b4xESY_S18_NS4_17SM75_U32x4_LDSM_NENS4_14SM90_TMA_STOREES18_NS4_17SM90_U32x4_STSM_NENS4_39AutoVectorizingCopyWithAssumedAlignmentILi128EEEEEEvvEEEEvNT_6ParamsE,"aw",@nobits
	.sectionflags	@""
	.align	16
	.zero		1024


//--------------------- .nv.shared.reserved.0     --------------------------
	.section	.nv.shared.reserved.0,"aw",@nobits
	.weak		__nv_reservedSMEM_offset_0_alias
	.size		__nv_reservedSMEM_offset_0_alias, 0, 64
	.other		__nv_reservedSMEM_offset_0_alias,@"STO_CUDA_RESERVED_SHARED STV_DEFAULT"
__nv_reservedSMEM_offset_0_alias:
	.zero		0
.nv.shared.reserved.0:
	.zero		64
	.weak		__nv_reservedSMEM_tcgen05_partition
	.type		__nv_reservedSMEM_tcgen05_partition,@object
	.size		__nv_reservedSMEM_tcgen05_partition,(.L_0 - __nv_reservedSMEM_tcgen05_partition)
__nv_reservedSMEM_tcgen05_partition:
	.zero		32
.L_0:


//--------------------- .nv.global                --------------------------
	.section	.nv.global,"aw",@nobits
.nv.global:
	.type		_ZN40_INTERNAL_8d24e773_4_k_cu_f4c65add_209914cute1_E,@object
	.size		_ZN40_INTERNAL_8d24e773_4_k_cu_f4c65add_209914cute1_E,(_ZN40_INTERNAL_8d24e773_4_k_cu_f4c65add_209914cuda3std3__45__cpo6cbeginE - _ZN40_INTERNAL_8d24e773_4_k_cu_f4c65add_209914cute1_E)
_ZN40_INTERNAL_8d24e773_4_k_cu_f4c65add_209914cute1_E:
	.zero		1
	.type		_ZN40_INTERNAL_8d24e773_4_k_cu_f4c65add_209914cuda3std3__45__cpo6cbeginE,@object
	.size		_ZN40_INTERNAL_8d24e773_4_k_cu_f4c65add_209914cuda3std3__45__cpo6cbeginE,(_ZN40_INTERNAL_8d24e773_4_k_cu_f4c65add_209914cuda3std3__48in_placeE - _ZN40_INTERNAL_8d24e773_4_k_cu_f4c65add_209914cuda3std3__45__cpo6cbeginE)
_ZN40_INTERNAL_8d24e773_4_k_cu_f4c65add_209914cuda3std3__45__cpo6cbeginE:
	.zero		1
	.type		_ZN40_INTERNAL_8d24e773_4_k_cu_f4c65add_209914cuda3std3__48in_placeE,@object
	.size		_ZN40_INTERNAL_8d24e773_4_k_cu_f4c65add_209914cuda3std3__48in_placeE,(_ZN40_INTERNAL_8d24e773_4_k_cu_f4c65add_209914cuda3std6ranges3__45__cpo9iter_moveE - _ZN40_INTERNAL_8d24e773_4_k_cu_f4c65add_209914cuda3std3__48in_placeE)
_ZN40_INTERNAL_8d24e773_4_k_cu_f4c65add_209914cuda3std3__48in_placeE:
	.zero		1
	.type		_ZN40_INTERNAL_8d24e773_4_k_cu_f4c65add_209914cuda3std6ranges3__45__cpo9iter_moveE,@object
	.size		_ZN40_INTERNAL_8d24e773_4_k_cu_f4c65add_209914cuda3std6ranges3__45__cpo9iter_moveE,(_ZN40_INTERNAL_8d24e773_4_k_cu_f4c65add_209914cuda3std3__45__cpo5beginE - _ZN40_INTERNAL_8d24e773_4_k_cu_f4c65add_209914cuda3std6ranges3__45__cpo9iter_moveE)
_ZN40_INTERNAL_8d24e773_4_k_cu_f4c65add_209914cuda3std6ranges3__45__cpo9iter_moveE:
	.zero		1
	.type		_ZN40_INTERNAL_8d24e773_4_k_cu_f4c65add_209914cuda3std3__45__cpo5beginE,@object
	.size		_ZN40_INTERNAL_8d24e773_4_k_cu_f4c65add_209914cuda3std3__45__cpo5beginE,(_ZN40_INTERNAL_8d24e773_4_k_cu_f4c65add_209914cuda3std3__442_GLOBAL__N__8d24e773_4_k_cu_f4c65add_209916ignoreE - _ZN40_INTERNAL_8d24e773_4_k_cu_f4c65add_209914cuda3std3__45__cpo5beginE)
_ZN40_INTERNAL_8d24e773_4_k_cu_f4c65add_209914cuda3std3__45__cpo5beginE:
	.zero		1
	.type		_ZN40_INTERNAL_8d24e773_4_k_cu_f4c65add_209914cuda3std3__442_GLOBAL__N__8d24e773_4_k_cu_f4c65add_209916ignoreE,@object
	.size		_ZN40_INTERNAL_8d24e773_4_k_cu_f4c65add_209914cuda3std3__442_GLOBAL__N__8d24e773_4_k_cu_f4c65add_209916ignoreE,(_ZN40_INTERNAL_8d24e773_4_k_cu_f4c65add_209914cute7productE - _ZN40_INTERNAL_8d24e773_4_k_cu_f4c65add_209914cuda3std3__442_GLOBAL__N__8d24e773_4_k_cu_f4c65add_209916ignoreE)
_ZN40_INTERNAL_8d24e773_4_k_cu_f4c65add_209914cuda3std3__442_GLOBAL__N__8d24e773_4_k_cu_f4c65add_209916ignoreE:
	.zero		1
	.type		_ZN40_INTERNAL_8d24e773_4_k_cu_f4c65add_209914cute7productE,@object
	.size		_ZN40_INTERNAL_8d24e773_4_k_cu_f4c65add_209914cute7productE,(_ZN40_INTERNAL_8d24e773_4_k_cu_f4c65add_209914cuda3std3__45__cpo3endE - _ZN40_INTERNAL_8d24e773_4_k_cu_f4c65add_209914cute7productE)
_ZN40_INTERNAL_8d24e773_4_k_cu_f4c65add_209914cute7productE:
	.zero		1
	.type		_ZN40_INTERNAL_8d24e773_4_k_cu_f4c65add_209914cuda3std3__45__cpo3endE,@object
	.size		_ZN40_INTERNAL_8d24e773_4_k_cu_f4c65add_209914cuda3std3__45__cpo3endE,(_ZN40_INTERNAL_8d24e773_4_k_cu_f4c65add_209914cuda3std3__419piecewise_constructE - _ZN40_INTERNAL_8d24e773_4_k_cu_f4c65add_209914cuda3std3__45__cpo3endE)
_ZN40_INTERNAL_8d24e773_4_k_cu_f4c65add_209914cuda3std3__45__cpo3endE:
	.zero		1
	.type		_ZN40_INTERNAL_8d24e773_4_k_cu_f4c65add_209914cuda3std3__419piecewise_constructE,@object
	.size		_ZN40_INTERNAL_8d24e773_4_k_cu_f4c65add_209914cuda3std3__419piecewise_constructE,(_ZN40_INTERNAL_8d24e773_4_k_cu_f4c65add_209914cuda3std3__45__cpo4cendE - _ZN40_INTERNAL_8d24e773_4_k_cu_f4c65add_209914cuda3std3__419piecewise_constructE)
_ZN40_INTERNAL_8d24e773_4_k_cu_f4c65add_209914cuda3std3__419piecewise_constructE:
	.zero		1
	.type		_ZN40_INTERNAL_8d24e773_4_k_cu_f4c65add_209914cuda3std3__45__cpo4cendE,@object
	.size		_ZN40_INTERNAL_8d24e773_4_k_cu_f4c65add_209914cuda3std3__45__cpo4cendE,(_ZN40_INTERNAL_8d24e773_4_k_cu_f4c65add_209914cuda3std6ranges3__45__cpo4swapE - _ZN40_INTERNAL_8d24e773_4_k_cu_f4c65add_209914cuda3std3__45__cpo4cendE)
_ZN40_INTERNAL_8d24e773_4_k_cu_f4c65add_209914cuda3std3__45__cpo4cendE:
	.zero		1
	.type		_ZN40_INTERNAL_8d24e773_4_k_cu_f4c65add_209914cuda3std6ranges3__45__cpo4swapE,@object
	.size		_ZN40_INTERNAL_8d24e773_4_k_cu_f4c65add_209914cuda3std6ranges3__45__cpo4swapE,(.L_10 - _ZN40_INTERNAL_8d24e773_4_k_cu_f4c65add_209914cuda3std6ranges3__45__cpo4swapE)
_ZN40_INTERNAL_8d24e773_4_k_cu_f4c65add_209914cuda3std6ranges3__45__cpo4swapE:
	.zero		1
.L_10:


//--------------------- .nv.constant0._ZN7cutlass13device_kernelINS_4gemm6kernel13GemmUniversalIN4cute5tupleIJiiiiEEENS1_10collective13CollectiveMmaINS1_35MainloopSm100TmaUmmaWarpSpecializedILi4ELi2ELi4ENS5_IJNS4_1CILi1EEESB_SB_EEEEENS5_IJNSA_ILi64EEESE_NSA_ILi32EEEEEENS_6half_tENS5_IJlSB_lEEESH_SI_NS4_8TiledMMAINS4_8MMA_AtomIJNS4_20SM100_MMA_F16BF16_SSISH_SH_fLi64ELi64ELNS4_4UMMA5MajorE0ELSN_0ELNSM_7ScaleInE0ELSO_0EEEEEENS4_6LayoutISC_NS5_IJNSA_ILi0EEESS_SS_EEEEENS5_IJNS4_10UnderscoreESV_SV_EEEEENS4_13SM90_TMA_LOADENS4_14ComposedLayoutINS4_7SwizzleILi2ELi4ELi3EEENS4_18smem_ptr_flag_bitsILi16EEENSR_INS5_IJNSA_ILi8EEESF_EEENS5_IJSF_SB_EEEEEEEvNS4_8identityESY_S18_vS19_EENS_8epilogue10collective18CollectiveEpilogueINS1B_23Sm100TmaWarpSpecializedILi3ELi2ELi16ELb1ELb0EEEJSG_NS5_IJNSR_ISE_SB_EENSR_ISF_SB_EEEEESH_SI_SH_SI_NS1B_6fusion15FusionCallbacksIS1F_NS1J_17LinearCombinationISH_fSH_fLNS_15FloatRoundStyleE2EEESG_S1I_JEEENS4_5SM1004TMEM4LOAD26SM100_TMEM_LOAD_16dp256b4xESY_S18_NS4_17SM75_U32x4_LDSM_NENS4_14SM90_TMA_STOREES18_NS4_17SM90_U32x4_STSM_NENS4_39AutoVectorizingCopyWithAssumedAlignmentILi128EEEEEEvvEEEEvNT_6ParamsE --------------------------
	.section	.nv.constant0._ZN7cutlass13device_kernelINS_4gemm6kernel13GemmUniversalIN4cute5tupleIJiiiiEEENS1_10collective13CollectiveMmaINS1_35MainloopSm100TmaUmmaWarpSpecializedILi4ELi2ELi4ENS5_IJNS4_1CILi1EEESB_SB_EEEEENS5_IJNSA_ILi64EEESE_NSA_ILi32EEEEEENS_6half_tENS5_IJlSB_lEEESH_SI_NS4_8TiledMMAINS4_8MMA_AtomIJNS4_20SM100_MMA_F16BF16_SSISH_SH_fLi64ELi64ELNS4_4UMMA5MajorE0ELSN_0ELNSM_7ScaleInE0ELSO_0EEEEEENS4_6LayoutISC_NS5_IJNSA_ILi0EEESS_SS_EEEEENS5_IJNS4_10UnderscoreESV_SV_EEEEENS4_13SM90_TMA_LOADENS4_14ComposedLayoutINS4_7SwizzleILi2ELi4ELi3EEENS4_18smem_ptr_flag_bitsILi16EEENSR_INS5_IJNSA_ILi8EEESF_EEENS5_IJSF_SB_EEEEEEEvNS4_8identityESY_S18_vS19_EENS_8epilogue10collective18CollectiveEpilogueINS1B_23Sm100TmaWarpSpecializedILi3ELi2ELi16ELb1ELb0EEEJSG_NS5_IJNSR_ISE_SB_EENSR_ISF_SB_EEEEESH_SI_SH_SI_NS1B_6fusion15FusionCallbacksIS1F_NS1J_17LinearCombinationISH_fSH_fLNS_15FloatRoundStyleE2EEESG_S1I_JEEENS4_5SM1004TMEM4LOAD26SM100_TMEM_LOAD_16dp256b4xESY_S18_NS4_17SM75_U32x4_LDSM_NENS4_14SM90_TMA_STOREES18_NS4_17SM90_U32x4_STSM_NENS4_39AutoVectorizingCopyWithAssumedAlignmentILi128EEEEEEvvEEEEvNT_6ParamsE,"a",@progbits
	.sectionflags	@""
	.align	4
.nv.constant0._ZN7cutlass13device_kernelINS_4gemm6kernel13GemmUniversalIN4cute5tupleIJiiiiEEENS1_10collective13CollectiveMmaINS1_35MainloopSm100TmaUmmaWarpSpecializedILi4ELi2ELi4ENS5_IJNS4_1CILi1EEESB_SB_EEEEENS5_IJNSA_ILi64EEESE_NSA_ILi32EEEEEENS_6half_tENS5_IJlSB_lEEESH_SI_NS4_8TiledMMAINS4_8MMA_AtomIJNS4_20SM100_MMA_F16BF16_SSISH_SH_fLi64ELi64ELNS4_4UMMA5MajorE0ELSN_0ELNSM_7ScaleInE0ELSO_0EEEEEENS4_6LayoutISC_NS5_IJNSA_ILi0EEESS_SS_EEEEENS5_IJNS4_10UnderscoreESV_SV_EEEEENS4_13SM90_TMA_LOADENS4_14ComposedLayoutINS4_7SwizzleILi2ELi4ELi3EEENS4_18smem_ptr_flag_bitsILi16EEENSR_INS5_IJNSA_ILi8EEESF_EEENS5_IJSF_SB_EEEEEEEvNS4_8identityESY_S18_vS19_EENS_8epilogue10collective18CollectiveEpilogueINS1B_23Sm100TmaWarpSpecializedILi3ELi2ELi16ELb1ELb0EEEJSG_NS5_IJNSR_ISE_SB_EENSR_ISF_SB_EEEEESH_SI_SH_SI_NS1B_6fusion15FusionCallbacksIS1F_NS1J_17LinearCombinationISH_fSH_fLNS_15FloatRoundStyleE2EEESG_S1I_JEEENS4_5SM1004TMEM4LOAD26SM100_TMEM_LOAD_16dp256b4xESY_S18_NS4_17SM75_U32x4_LDSM_NENS4_14SM90_TMA_STOREES18_NS4_17SM90_U32x4_STSM_NENS4_39AutoVectorizingCopyWithAssumedAlignmentILi128EEEEEEvvEEEEvNT_6ParamsE:
	.zero		2944


//--------------------- SYMBOLS --------------------------

	.type		.nv.reservedSmem.offset0,@object
	.size		.nv.reservedSmem.offset0,0x4
	.type		.nv.reservedSmem.cap,@object
	.size		.nv.reservedSmem.cap,0x4
	.type		__assertfail,@function
